	.target	sm_100a

	.elftype	@"ET_EXEC"


//--------------------- .note.nv.tkinfo           --------------------------
	.section	.note.nv.tkinfo,"",@"SHT_NOTE"
	.sectionflags	@"SHF_NOTE_NV_TKINFO"
	.tkinfo
        /*0018*/ 	.word	0x00000002
        /*0030*/ 	.string	""
        /*0030*/ 	.string	"ptxas"
        /*0030*/ 	.string	"Cuda compilation tools, release 13.0, V13.0.88"
        /*0030*/ 	.string	"Build cuda_13.0.r13.0/compiler.36424714_0"
        /*0030*/ 	.string	"-arch sm_100a -m 64 "



//--------------------- .note.nv.cuinfo           --------------------------
	.section	.note.nv.cuinfo,"",@"SHT_NOTE"
	.sectionflags	@"SHF_NOTE_NV_CUINFO"
        /*0018*/ 	.short	0x0002
        /*001a*/ 	.short	0x0064
        /*001c*/ 	.short	0x0082
	.zero		2


//--------------------- .nv.info                  --------------------------
	.section	.nv.info,"",@"SHT_CUDA_INFO"
	.align	4


	//----- nvinfo : EIATTR_REGCOUNT
	.align		4
        /*0000*/ 	.byte	0x04, 0x2f
        /*0002*/ 	.short	(.L_19 - .L_18)
	.align		4
.L_18:
        /*0004*/ 	.word	index@(_ZN7cutlass13device_kernelINS_4gemm6kernel13GemmUniversalIN4cute5tupleIJiiiiEEENS1_10collective13CollectiveMmaINS1_35MainloopSm100TmaUmmaWarpSpecializedILi15ELi2ELi4ENS5_IJNS4_1CILi2EEENSA_ILi1EEESC_EEEEENS5_IJNSA_ILi128EEENSA_ILi96EEENSA_ILi64EEEEEENS_10bfloat16_tENS5_IJlSC_lEEESJ_SK_NS4_8TiledMMAINS4_8MMA_AtomIJNS4_26SM100_MMA_F16BF16_2x1SM_SSISJ_SJ_fLi128ELi96ELNS4_4UMMA5MajorE0ELSP_0ELNSO_7ScaleInE0ELSQ_0EEEEEENS4_6LayoutINS5_IJSC_SC_SC_EEENS5_IJNSA_ILi0EEESV_SV_EEEEENS5_IJNS4_10UnderscoreESY_SY_EEEEENS4_18SM100_TMA_2SM_LOADENS4_14ComposedLayoutINS4_7SwizzleILi3ELi4ELi3EEENS4_18smem_ptr_flag_bitsILi16EEENST_INS5_IJNSA_ILi8EEESH_EEENS5_IJSH_SC_EEEEEEEvNS4_8identityES11_S1B_vS1C_EENS_8epilogue10collective18CollectiveEpilogueINS1E_23Sm100TmaWarpSpecializedILi3ELi2ELi16ELb1ELb0EEEJNS5_IJSH_SG_SH_EEENS5_IJNST_ISH_SC_EENST_INS5_IJNSA_ILi16EEESB_EEENS5_IJSC_NSA_ILi48EEEEEEEEEEESJ_SK_SJ_SK_NS1E_6fusion15FusionCallbacksIS1I_NS1R_17LinearCombinationISJ_fSJ_fLNS_15FloatRoundStyleE2EEES1J_S1Q_JEEENS4_5SM1004TMEM4LOAD26SM100_TMEM_LOAD_32dp32b16xENS4_13SM90_TMA_LOADENS12_INS13_ILi1ELi4ELi3EEES16_NST_INS5_IJS17_S1L_EEENS5_IJS1L_SC_EEEEEEENS4_39AutoVectorizingCopyWithAssumedAlignmentILi128EEENS4_14SM90_TMA_STOREES26_S28_S28_EEEvvEEEEvNT_6ParamsE)
        /*0008*/ 	.word	0x0000005a


	//----- nvinfo : EIATTR_FRAME_SIZE
	.align		4
.L_19:
        /*000c*/ 	.byte	0x04, 0x11
        /*000e*/ 	.short	(.L_21 - .L_20)
	.align		4
.L_20:
        /*0010*/ 	.word	index@($__internal_2_$__cuda_sm10x_tcgen05_guardrail_trap_unallocated_columns_being_dealloced)
        /*0014*/ 	.word	0x00000000


	//----- nvinfo : EIATTR_FRAME_SIZE
	.align		4
.L_21:
        /*0018*/ 	.byte	0x04, 0x11
        /*001a*/ 	.short	(.L_23 - .L_22)
	.align		4
.L_22:
        /*001c*/ 	.word	index@($__internal_1_$__cuda_sm10x_tcgen05_guardrail_trap_phase_invalid_during_alloc)
        /*0020*/ 	.word	0x00000000


	//----- nvinfo : EIATTR_FRAME_SIZE
	.align		4
.L_23:
        /*0024*/ 	.byte	0x04, 0x11
        /*0026*/ 	.short	(.L_25 - .L_24)
	.align		4
.L_24:
        /*0028*/ 	.word	index@($__internal_0_$__cuda_sm10x_tcgen05_guardrail_trap_col_being_dealloced_not_returned_by_alloc)
        /*002c*/ 	.word	0x00000000


	//----- nvinfo : EIATTR_FRAME_SIZE
	.align		4
.L_25:
        /*0030*/ 	.byte	0x04, 0x11
        /*0032*/ 	.short	(.L_27 - .L_26)
	.align		4
.L_26:
        /*0034*/ 	.word	index@(_ZN7cutlass13device_kernelINS_4gemm6kernel13GemmUniversalIN4cute5tupleIJiiiiEEENS1_10collective13CollectiveMmaINS1_35MainloopSm100TmaUmmaWarpSpecializedILi15ELi2ELi4ENS5_IJNS4_1CILi2EEENSA_ILi1EEESC_EEEEENS5_IJNSA_ILi128EEENSA_ILi96EEENSA_ILi64EEEEEENS_10bfloat16_tENS5_IJlSC_lEEESJ_SK_NS4_8TiledMMAINS4_8MMA_AtomIJNS4_26SM100_MMA_F16BF16_2x1SM_SSISJ_SJ_fLi128ELi96ELNS4_4UMMA5MajorE0ELSP_0ELNSO_7ScaleInE0ELSQ_0EEEEEENS4_6LayoutINS5_IJSC_SC_SC_EEENS5_IJNSA_ILi0EEESV_SV_EEEEENS5_IJNS4_10UnderscoreESY_SY_EEEEENS4_18SM100_TMA_2SM_LOADENS4_14ComposedLayoutINS4_7SwizzleILi3ELi4ELi3EEENS4_18smem_ptr_flag_bitsILi16EEENST_INS5_IJNSA_ILi8EEESH_EEENS5_IJSH_SC_EEEEEEEvNS4_8identityES11_S1B_vS1C_EENS_8epilogue10collective18CollectiveEpilogueINS1E_23Sm100TmaWarpSpecializedILi3ELi2ELi16ELb1ELb0EEEJNS5_IJSH_SG_SH_EEENS5_IJNST_ISH_SC_EENST_INS5_IJNSA_ILi16EEESB_EEENS5_IJSC_NSA_ILi48EEEEEEEEEEESJ_SK_SJ_SK_NS1E_6fusion15FusionCallbacksIS1I_NS1R_17LinearCombinationISJ_fSJ_fLNS_15FloatRoundStyleE2EEES1J_S1Q_JEEENS4_5SM1004TMEM4LOAD26SM100_TMEM_LOAD_32dp32b16xENS4_13SM90_TMA_LOADENS12_INS13_ILi1ELi4ELi3EEES16_NST_INS5_IJS17_S1L_EEENS5_IJS1L_SC_EEEEEEENS4_39AutoVectorizingCopyWithAssumedAlignmentILi128EEENS4_14SM90_TMA_STOREES26_S28_S28_EEEvvEEEEvNT_6ParamsE)
        /*0038*/ 	.word	0x00000000


	//----- nvinfo : EIATTR_MIN_STACK_SIZE
	.align		4
.L_27:
        /*003c*/ 	.byte	0x04, 0x12
        /*003e*/ 	.short	(.L_29 - .L_28)
	.align		4
.L_28:
        /*0040*/ 	.word	index@(_ZN7cutlass13device_kernelINS_4gemm6kernel13GemmUniversalIN4cute5tupleIJiiiiEEENS1_10collective13CollectiveMmaINS1_35MainloopSm100TmaUmmaWarpSpecializedILi15ELi2ELi4ENS5_IJNS4_1CILi2EEENSA_ILi1EEESC_EEEEENS5_IJNSA_ILi128EEENSA_ILi96EEENSA_ILi64EEEEEENS_10bfloat16_tENS5_IJlSC_lEEESJ_SK_NS4_8TiledMMAINS4_8MMA_AtomIJNS4_26SM100_MMA_F16BF16_2x1SM_SSISJ_SJ_fLi128ELi96ELNS4_4UMMA5MajorE0ELSP_0ELNSO_7ScaleInE0ELSQ_0EEEEEENS4_6LayoutINS5_IJSC_SC_SC_EEENS5_IJNSA_ILi0EEESV_SV_EEEEENS5_IJNS4_10UnderscoreESY_SY_EEEEENS4_18SM100_TMA_2SM_LOADENS4_14ComposedLayoutINS4_7SwizzleILi3ELi4ELi3EEENS4_18smem_ptr_flag_bitsILi16EEENST_INS5_IJNSA_ILi8EEESH_EEENS5_IJSH_SC_EEEEEEEvNS4_8identityES11_S1B_vS1C_EENS_8epilogue10collective18CollectiveEpilogueINS1E_23Sm100TmaWarpSpecializedILi3ELi2ELi16ELb1ELb0EEEJNS5_IJSH_SG_SH_EEENS5_IJNST_ISH_SC_EENST_INS5_IJNSA_ILi16EEESB_EEENS5_IJSC_NSA_ILi48EEEEEEEEEEESJ_SK_SJ_SK_NS1E_6fusion15FusionCallbacksIS1I_NS1R_17LinearCombinationISJ_fSJ_fLNS_15FloatRoundStyleE2EEES1J_S1Q_JEEENS4_5SM1004TMEM4LOAD26SM100_TMEM_LOAD_32dp32b16xENS4_13SM90_TMA_LOADENS12_INS13_ILi1ELi4ELi3EEES16_NST_INS5_IJS17_S1L_EEENS5_IJS1L_SC_EEEEEEENS4_39AutoVectorizingCopyWithAssumedAlignmentILi128EEENS4_14SM90_TMA_STOREES26_S28_S28_EEEvvEEEEvNT_6ParamsE)
        /*0044*/ 	.word	0x00000000
.L_29:


//--------------------- .nv.compat                --------------------------
	.section	.nv.compat,"",@"SHT_CUDA_COMPAT_INFO"
	.align	4
        /*0000*/ 	.byte	0x02, 0x09, 0x01, 0x00, 0x02, 0x02, 0x02, 0x00, 0x02, 0x05, 0x05, 0x00, 0x03, 0x07, 0x01, 0x01
        /*0010*/ 	.byte	0x02, 0x03, 0x01, 0x00, 0x02, 0x06, 0x01, 0x00, 0x04, 0x0b, 0x08, 0x00, 0x09, 0x00, 0x00, 0x00
        /*0020*/ 	.byte	0x00, 0x00, 0x00, 0x00


//--------------------- .nv.info._ZN7cutlass13device_kernelINS_4gemm6kernel13GemmUniversalIN4cute5tupleIJiiiiEEENS1_10collective13CollectiveMmaINS1_35MainloopSm100TmaUmmaWarpSpecializedILi15ELi2ELi4ENS5_IJNS4_1CILi2EEENSA_ILi1EEESC_EEEEENS5_IJNSA_ILi128EEENSA_ILi96EEENSA_ILi64EEEEEENS_10bfloat16_tENS5_IJlSC_lEEESJ_SK_NS4_8TiledMMAINS4_8MMA_AtomIJNS4_26SM100_MMA_F16BF16_2x1SM_SSISJ_SJ_fLi128ELi96ELNS4_4UMMA5MajorE0ELSP_0ELNSO_7ScaleInE0ELSQ_0EEEEEENS4_6LayoutINS5_IJSC_SC_SC_EEENS5_IJNSA_ILi0EEESV_SV_EEEEENS5_IJNS4_10UnderscoreESY_SY_EEEEENS4_18SM100_TMA_2SM_LOADENS4_14ComposedLayoutINS4_7SwizzleILi3ELi4ELi3EEENS4_18smem_ptr_flag_bitsILi16EEENST_INS5_IJNSA_ILi8EEESH_EEENS5_IJSH_SC_EEEEEEEvNS4_8identityES11_S1B_vS1C_EENS_8epilogue10collective18CollectiveEpilogueINS1E_23Sm100TmaWarpSpecializedILi3ELi2ELi16ELb1ELb0EEEJNS5_IJSH_SG_SH_EEENS5_IJNST_ISH_SC_EENST_INS5_IJNSA_ILi16EEESB_EEENS5_IJSC_NSA_ILi48EEEEEEEEEEESJ_SK_SJ_SK_NS1E_6fusion15FusionCallbacksIS1I_NS1R_17LinearCombinationISJ_fSJ_fLNS_15FloatRoundStyleE2EEES1J_S1Q_JEEENS4_5SM1004TMEM4LOAD26SM100_TMEM_LOAD_32dp32b16xENS4_13SM90_TMA_LOADENS12_INS13_ILi1ELi4ELi3EEES16_NST_INS5_IJS17_S1L_EEENS5_IJS1L_SC_EEEEEEENS4_39AutoVectorizingCopyWithAssumedAlignmentILi128EEENS4_14SM90_TMA_STOREES26_S28_S28_EEEvvEEEEvNT_6ParamsE --------------------------
	.section	.nv.info._ZN7cutlass13device_kernelINS_4gemm6kernel13GemmUniversalIN4cute5tupleIJiiiiEEENS1_10collective13CollectiveMmaINS1_35MainloopSm100TmaUmmaWarpSpecializedILi15ELi2ELi4ENS5_IJNS4_1CILi2EEENSA_ILi1EEESC_EEEEENS5_IJNSA_ILi128EEENSA_ILi96EEENSA_ILi64EEEEEENS_10bfloat16_tENS5_IJlSC_lEEESJ_SK_NS4_8TiledMMAINS4_8MMA_AtomIJNS4_26SM100_MMA_F16BF16_2x1SM_SSISJ_SJ_fLi128ELi96ELNS4_4UMMA5MajorE0ELSP_0ELNSO_7ScaleInE0ELSQ_0EEEEEENS4_6LayoutINS5_IJSC_SC_SC_EEENS5_IJNSA_ILi0EEESV_SV_EEEEENS5_IJNS4_10UnderscoreESY_SY_EEEEENS4_18SM100_TMA_2SM_LOADENS4_14ComposedLayoutINS4_7SwizzleILi3ELi4ELi3EEENS4_18smem_ptr_flag_bitsILi16EEENST_INS5_IJNSA_ILi8EEESH_EEENS5_IJSH_SC_EEEEEEEvNS4_8identityES11_S1B_vS1C_EENS_8epilogue10collective18CollectiveEpilogueINS1E_23Sm100TmaWarpSpecializedILi3ELi2ELi16ELb1ELb0EEEJNS5_IJSH_SG_SH_EEENS5_IJNST_ISH_SC_EENST_INS5_IJNSA_ILi16EEESB_EEENS5_IJSC_NSA_ILi48EEEEEEEEEEESJ_SK_SJ_SK_NS1E_6fusion15FusionCallbacksIS1I_NS1R_17LinearCombinationISJ_fSJ_fLNS_15FloatRoundStyleE2EEES1J_S1Q_JEEENS4_5SM1004TMEM4LOAD26SM100_TMEM_LOAD_32dp32b16xENS4_13SM90_TMA_LOADENS12_INS13_ILi1ELi4ELi3EEES16_NST_INS5_IJS17_S1L_EEENS5_IJS1L_SC_EEEEEEENS4_39AutoVectorizingCopyWithAssumedAlignmentILi128EEENS4_14SM90_TMA_STOREES26_S28_S28_EEEvvEEEEvNT_6ParamsE,"",@"SHT_CUDA_INFO"
	.sectionflags	@""
	.align	4


	//----- nvinfo : EIATTR_CUDA_API_VERSION
	.align		4
        /*0000*/ 	.byte	0x04, 0x37
        /*0002*/ 	.short	(.L_31 - .L_30)
.L_30:
        /*0004*/ 	.word	0x00000082


	//----- nvinfo : EIATTR_KPARAM_INFO
	.align		4
.L_31:
        /*0008*/ 	.byte	0x04, 0x17
        /*000a*/ 	.short	(.L_33 - .L_32)
.L_32:
        /*000c*/ 	.word	0x00000000
        /*0010*/ 	.short	0x0000
        /*0012*/ 	.short	0x0000
        /*0014*/ 	.byte	0x00, 0xf0, 0x01, 0x20


	//----- nvinfo : EIATTR_AT_ENTRY_FRAGMENTS
	.align		4
.L_33:
        /*0018*/ 	.byte	0x04, 0x4f
        /*001a*/ 	.short	(.L_35 - .L_34)


	//   ....[0]....
.L_34:
        /*001c*/ 	.word	0x00000007


	//----- nvinfo : EIATTR_RESERVED_SMEM_USED
	.align		4
.L_35:
        /*0020*/ 	.byte	0x01, 0x41
	.zero		2


	//----- nvinfo : EIATTR_SPARSE_MMA_MASK
	.align		4
        /*0024*/ 	.byte	0x03, 0x50
        /*0026*/ 	.short	0x0000


	//----- nvinfo : EIATTR_TCGEN05_2CTA_USED
	.align		4
        /*0028*/ 	.byte	0x01, 0x52
	.zero		2


	//----- nvinfo : EIATTR_MAXREG_COUNT
	.align		4
        /*002c*/ 	.byte	0x03, 0x1b
        /*002e*/ 	.short	0x00ff


	//----- nvinfo : EIATTR_NUM_BARRIERS
	.align		4
        /*0030*/ 	.byte	0x02, 0x4c
        /*0032*/ 	.byte	0x07
	.zero		1


	//----- nvinfo : EIATTR_EXTERNS
	.align		4
        /*0034*/ 	.byte	0x04, 0x0f
        /*0036*/ 	.short	(.L_37 - .L_36)


	//   ....[0]....
	.align		4
.L_36:
        /*0038*/ 	.word	index@(__assertfail)


	//----- nvinfo : EIATTR_MERCURY_ISA_VERSION
	.align		4
.L_37:
        /*003c*/ 	.byte	0x03, 0x5f
        /*003e*/ 	.short	0x0101


	//----- nvinfo : EIATTR_INT_WARP_WIDE_INSTR_OFFSETS
	.align		4
        /*0040*/ 	.byte	0x04, 0x31
        /*0042*/ 	.short	(.L_39 - .L_38)


	//   ....[0]....
.L_38:
        /*0044*/ 	.word	0x00000e80


	//   ....[1]....
        /*0048*/ 	.word	0x00000f20


	//   ....[2]....
        /*004c*/ 	.word	0x00002280


	//   ....[3]....
        /*0050*/ 	.word	0x00004790


	//   ....[4]....
        /*0054*/ 	.word	0x000047b0


	//   ....[5]....
        /*0058*/ 	.word	0x000047e0


	//   ....[6]....
        /*005c*/ 	.word	0x00005110


	//   ....[7]....
        /*0060*/ 	.word	0x00005130


	//   ....[8]....
        /*0064*/ 	.word	0x00005230


	//   ....[9]....
        /*0068*/ 	.word	0x000052e0


	//   ....[10]....
        /*006c*/ 	.word	0x00005300


	//   ....[11]....
        /*0070*/ 	.word	0x00005430


	//   ....[12]....
        /*0074*/ 	.word	0x000055b0


	//   ....[13]....
        /*0078*/ 	.word	0x000055c0


	//   ....[14]....
        /*007c*/ 	.word	0x00005750


	//----- nvinfo : EIATTR_COOP_GROUP_MASK_REGIDS
	.align		4
.L_39:
        /*0080*/ 	.byte	0x04, 0x29
        /*0082*/ 	.short	(.L_41 - .L_40)


	//   ....[0]....
.L_40:
        /*0084*/ 	.word	0xffffffff


	//   ....[1]....
        /*0088*/ 	.word	0xffffffff


	//   ....[2]....
        /*008c*/ 	.word	0xffffffff


	//   ....[3]....
        /*0090*/ 	.word	0xffffffff


	//   ....[4]....
        /*0094*/ 	.word	0xffffffff


	//   ....[5]....
        /*0098*/ 	.word	0xffffffff


	//   ....[6]....
        /*009c*/ 	.word	0xffffffff


	//   ....[7]....
        /*00a0*/ 	.word	0xffffffff


	//   ....[8]....
        /*00a4*/ 	.word	0xffffffff


	//   ....[9]....
        /*00a8*/ 	.word	0xffffffff


	//   ....[10]....
        /*00ac*/ 	.word	0xffffffff


	//   ....[11]....
        /*00b0*/ 	.word	0xffffffff


	//   ....[12]....
        /*00b4*/ 	.word	0xffffffff


	//   ....[13]....
        /*00b8*/ 	.word	0xffffffff


	//----- nvinfo : EIATTR_COOP_GROUP_INSTR_OFFSETS
	.align		4
.L_41:
        /*00bc*/ 	.byte	0x04, 0x28
        /*00be*/ 	.short	(.L_43 - .L_42)


	//   ....[0]....
.L_42:
        /*00c0*/ 	.word	0x000000c0


	//   ....[1]....
        /*00c4*/ 	.word	0x00000500


	//   ....[2]....
        /*00c8*/ 	.word	0x00000810


	//   ....[3]....
        /*00cc*/ 	.word	0x00000980


	//   ....[4]....
        /*00d0*/ 	.word	0x00000a70


	//   ....[5]....
        /*00d4*/ 	.word	0x00000bd0


	//   ....[6]....
        /*00d8*/ 	.word	0x00000d60


	//   ....[7]....
        /*00dc*/ 	.word	0x00000fa0


	//   ....[8]....
        /*00e0*/ 	.word	0x00002160


	//   ....[9]....
        /*00e4*/ 	.word	0x00003570


	//   ....[10]....
        /*00e8*/ 	.word	0x00003a40


	//   ....[11]....
        /*00ec*/ 	.word	0x00003a70


	//   ....[12]....
        /*00f0*/ 	.word	0x000046a0


	//   ....[13]....
        /*00f4*/ 	.word	0x000048a0


	//----- nvinfo : EIATTR_VRC_CTA_INIT_COUNT
	.align		4
.L_43:
        /*00f8*/ 	.byte	0x02, 0x4a
        /*00fa*/ 	.byte	0x80
	.zero		1


	//----- nvinfo : EIATTR_SYSCALL_OFFSETS
	.align		4
        /*00fc*/ 	.byte	0x04, 0x46
        /*00fe*/ 	.short	(.L_45 - .L_44)


	//   ....[0]....
.L_44:
        /*0100*/ 	.word	0x000061f0


	//   ....[1]....
        /*0104*/ 	.word	0x000062e0


	//   ....[2]....
        /*0108*/ 	.word	0x00006a20


	//   ....[3]....
        /*010c*/ 	.word	0x00007350


	//   ....[4]....
        /*0110*/ 	.word	0x00007c30


	//----- nvinfo : EIATTR_MBARRIER_INSTR_OFFSETS
	.align		4
.L_45:
        /*0114*/ 	.byte	0x04, 0x39
        /*0116*/ 	.short	(.L_47 - .L_46)


	//   ....[0]....
.L_46:
        /*0118*/ 	.word	0x00000610
        /*011c*/ 	.word	0x000000ff
        /*0120*/ 	.word	0x00000000
        /*0124*/ 	.short	0x0100
        /*0126*/ 	.byte	0x05
	.zero		1


	//   ....[1]....
        /*0128*/ 	.word	0x00000620
        /*012c*/ 	.word	0x000000ff
        /*0130*/ 	.word	0x00000078
        /*0134*/ 	.short	0x0100
        /*0136*/ 	.byte	0x05
	.zero		1


	//   ....[2]....
        /*0138*/ 	.word	0x00000630
        /*013c*/ 	.word	0x000000ff
        /*0140*/ 	.word	0x00000008
        /*0144*/ 	.short	0x0100
        /*0146*/ 	.byte	0x05
	.zero		1


	//   ....[3]....
        /*0148*/ 	.word	0x00000640
        /*014c*/ 	.word	0x000000ff
        /*0150*/ 	.word	0x00000080
        /*0154*/ 	.short	0x0100
        /*0156*/ 	.byte	0x05
	.zero		1


	//   ....[4]....
        /*0158*/ 	.word	0x00000650
        /*015c*/ 	.word	0x000000ff
        /*0160*/ 	.word	0x00000010
        /*0164*/ 	.short	0x0100
        /*0166*/ 	.byte	0x05
	.zero		1


	//   ....[5]....
        /*0168*/ 	.word	0x00000660
        /*016c*/ 	.word	0x000000ff
        /*0170*/ 	.word	0x00000088
        /*0174*/ 	.short	0x0100
        /*0176*/ 	.byte	0x05
	.zero		1


	//   ....[6]....
        /*0178*/ 	.word	0x00000670
        /*017c*/ 	.word	0x000000ff
        /*0180*/ 	.word	0x00000018
        /*0184*/ 	.short	0x0100
        /*0186*/ 	.byte	0x05
	.zero		1


	//   ....[7]....
        /*0188*/ 	.word	0x00000680
        /*018c*/ 	.word	0x000000ff
        /*0190*/ 	.word	0x00000090
        /*0194*/ 	.short	0x0100
        /*0196*/ 	.byte	0x05
	.zero		1


	//   ....[8]....
        /*0198*/ 	.word	0x00000690
        /*019c*/ 	.word	0x000000ff
        /*01a0*/ 	.word	0x00000020
        /*01a4*/ 	.short	0x0100
        /*01a6*/ 	.byte	0x05
	.zero		1


	//   ....[9]....
        /*01a8*/ 	.word	0x000006a0
        /*01ac*/ 	.word	0x000000ff
        /*01b0*/ 	.word	0x00000098
        /*01b4*/ 	.short	0x0100
        /*01b6*/ 	.byte	0x05
	.zero		1


	//   ....[10]....
        /*01b8*/ 	.word	0x000006b0
        /*01bc*/ 	.word	0x000000ff
        /*01c0*/ 	.word	0x00000028
        /*01c4*/ 	.short	0x0100
        /*01c6*/ 	.byte	0x05
	.zero		1


	//   ....[11]....
        /*01c8*/ 	.word	0x000006c0
        /*01cc*/ 	.word	0x000000ff
        /*01d0*/ 	.word	0x000000a0
        /*01d4*/ 	.short	0x0100
        /*01d6*/ 	.byte	0x05
	.zero		1


	//   ....[12]....
        /*01d8*/ 	.word	0x000006d0
        /*01dc*/ 	.word	0x000000ff
        /*01e0*/ 	.word	0x00000030
        /*01e4*/ 	.short	0x0100
        /*01e6*/ 	.byte	0x05
	.zero		1


	//   ....[13]....
        /*01e8*/ 	.word	0x000006e0
        /*01ec*/ 	.word	0x000000ff
        /*01f0*/ 	.word	0x000000a8
        /*01f4*/ 	.short	0x0100
        /*01f6*/ 	.byte	0x05
	.zero		1


	//   ....[14]....
        /*01f8*/ 	.word	0x000006f0
        /*01fc*/ 	.word	0x000000ff
        /*0200*/ 	.word	0x00000038
        /*0204*/ 	.short	0x0100
        /*0206*/ 	.byte	0x05
	.zero		1


	//   ....[15]....
        /*0208*/ 	.word	0x00000700
        /*020c*/ 	.word	0x000000ff
        /*0210*/ 	.word	0x000000b0
        /*0214*/ 	.short	0x0100
        /*0216*/ 	.byte	0x05
	.zero		1


	//   ....[16]....
        /*0218*/ 	.word	0x00000710
        /*021c*/ 	.word	0x000000ff
        /*0220*/ 	.word	0x00000040
        /*0224*/ 	.short	0x0100
        /*0226*/ 	.byte	0x05
	.zero		1


	//   ....[17]....
        /*0228*/ 	.word	0x00000720
        /*022c*/ 	.word	0x000000ff
        /*0230*/ 	.word	0x000000b8
        /*0234*/ 	.short	0x0100
        /*0236*/ 	.byte	0x05
	.zero		1


	//   ....[18]....
        /*0238*/ 	.word	0x00000730
        /*023c*/ 	.word	0x000000ff
        /*0240*/ 	.word	0x00000048
        /*0244*/ 	.short	0x0100
        /*0246*/ 	.byte	0x05
	.zero		1


	//   ....[19]....
        /*0248*/ 	.word	0x00000740
        /*024c*/ 	.word	0x000000ff
        /*0250*/ 	.word	0x000000c0
        /*0254*/ 	.short	0x0100
        /*0256*/ 	.byte	0x05
	.zero		1


	//   ....[20]....
        /*0258*/ 	.word	0x00000750
        /*025c*/ 	.word	0x000000ff
        /*0260*/ 	.word	0x00000050
        /*0264*/ 	.short	0x0100
        /*0266*/ 	.byte	0x05
	.zero		1


	//   ....[21]....
        /*0268*/ 	.word	0x00000760
        /*026c*/ 	.word	0x000000ff
        /*0270*/ 	.word	0x000000c8
        /*0274*/ 	.short	0x0100
        /*0276*/ 	.byte	0x05
	.zero		1


	//   ....[22]....
        /*0278*/ 	.word	0x00000770
        /*027c*/ 	.word	0x000000ff
        /*0280*/ 	.word	0x00000058
        /*0284*/ 	.short	0x0100
        /*0286*/ 	.byte	0x05
	.zero		1


	//   ....[23]....
        /*0288*/ 	.word	0x00000780
        /*028c*/ 	.word	0x000000ff
        /*0290*/ 	.word	0x000000d0
        /*0294*/ 	.short	0x0100
        /*0296*/ 	.byte	0x05
	.zero		1


	//   ....[24]....
        /*0298*/ 	.word	0x00000790
        /*029c*/ 	.word	0x000000ff
        /*02a0*/ 	.word	0x00000060
        /*02a4*/ 	.short	0x0100
        /*02a6*/ 	.byte	0x05
	.zero		1


	//   ....[25]....
        /*02a8*/ 	.word	0x000007a0
        /*02ac*/ 	.word	0x000000ff
        /*02b0*/ 	.word	0x000000d8
        /*02b4*/ 	.short	0x0100
        /*02b6*/ 	.byte	0x05
	.zero		1


	//   ....[26]....
        /*02b8*/ 	.word	0x000007b0
        /*02bc*/ 	.word	0x000000ff
        /*02c0*/ 	.word	0x00000068
        /*02c4*/ 	.short	0x0100
        /*02c6*/ 	.byte	0x05
	.zero		1


	//   ....[27]....
        /*02c8*/ 	.word	0x000007c0
        /*02cc*/ 	.word	0x000000ff
        /*02d0*/ 	.word	0x000000e0
        /*02d4*/ 	.short	0x0100
        /*02d6*/ 	.byte	0x05
	.zero		1


	//   ....[28]....
        /*02d8*/ 	.word	0x000007d0
        /*02dc*/ 	.word	0x000000ff
        /*02e0*/ 	.word	0x00000070
        /*02e4*/ 	.short	0x0100
        /*02e6*/ 	.byte	0x05
	.zero		1


	//   ....[29]....
        /*02e8*/ 	.word	0x000007e0
        /*02ec*/ 	.word	0x000000ff
        /*02f0*/ 	.word	0x000000e8
        /*02f4*/ 	.short	0x0100
        /*02f6*/ 	.byte	0x05
	.zero		1


	//   ....[30]....
        /*02f8*/ 	.word	0x00000910
        /*02fc*/ 	.word	0x000000ff
        /*0300*/ 	.word	0x000000f0
        /*0304*/ 	.short	0x0100
        /*0306*/ 	.byte	0x07
	.zero		1


	//   ....[31]....
        /*0308*/ 	.word	0x00000920
        /*030c*/ 	.word	0x000000ff
        /*0310*/ 	.word	0x00000108
        /*0314*/ 	.short	0x0100
        /*0316*/ 	.byte	0x07
	.zero		1


	//   ....[32]....
        /*0318*/ 	.word	0x00000930
        /*031c*/ 	.word	0x000000ff
        /*0320*/ 	.word	0x000000f8
        /*0324*/ 	.short	0x0100
        /*0326*/ 	.byte	0x07
	.zero		1


	//   ....[33]....
        /*0328*/ 	.word	0x00000940
        /*032c*/ 	.word	0x000000ff
        /*0330*/ 	.word	0x00000110
        /*0334*/ 	.short	0x0100
        /*0336*/ 	.byte	0x07
	.zero		1


	//   ....[34]....
        /*0338*/ 	.word	0x00000950
        /*033c*/ 	.word	0x000000ff
        /*0340*/ 	.word	0x00000100
        /*0344*/ 	.short	0x0100
        /*0346*/ 	.byte	0x07
	.zero		1


	//   ....[35]....
        /*0348*/ 	.word	0x00000960
        /*034c*/ 	.word	0x000000ff
        /*0350*/ 	.word	0x00000118
        /*0354*/ 	.short	0x0100
        /*0356*/ 	.byte	0x07
	.zero		1


	//   ....[36]....
        /*0358*/ 	.word	0x00000a40
        /*035c*/ 	.word	0x000000ff
        /*0360*/ 	.word	0x00000120
        /*0364*/ 	.short	0x0100
        /*0366*/ 	.byte	0x05
	.zero		1


	//   ....[37]....
        /*0368*/ 	.word	0x00000a50
        /*036c*/ 	.word	0x000000ff
        /*0370*/ 	.word	0x00000128
        /*0374*/ 	.short	0x0100
        /*0376*/ 	.byte	0x05
	.zero		1


	//   ....[38]....
        /*0378*/ 	.word	0x00000b80
        /*037c*/ 	.word	0x000000ff
        /*0380*/ 	.word	0x00000130
        /*0384*/ 	.short	0x0100
        /*0386*/ 	.byte	0x05
	.zero		1


	//   ....[39]....
        /*0388*/ 	.word	0x00000b90
        /*038c*/ 	.word	0x000000ff
        /*0390*/ 	.word	0x00000140
        /*0394*/ 	.short	0x0100
        /*0396*/ 	.byte	0x05
	.zero		1


	//   ....[40]....
        /*0398*/ 	.word	0x00000ba0
        /*039c*/ 	.word	0x000000ff
        /*03a0*/ 	.word	0x00000138
        /*03a4*/ 	.short	0x0100
        /*03a6*/ 	.byte	0x05
	.zero		1


	//   ....[41]....
        /*03a8*/ 	.word	0x00000bb0
        /*03ac*/ 	.word	0x000000ff
        /*03b0*/ 	.word	0x00000148
        /*03b4*/ 	.short	0x0100
        /*03b6*/ 	.byte	0x05
	.zero		1


	//   ....[42]....
        /*03b8*/ 	.word	0x00000cd0
        /*03bc*/ 	.word	0x000000ff
        /*03c0*/ 	.word	0x00000150
        /*03c4*/ 	.short	0x0100
        /*03c6*/ 	.byte	0x07
	.zero		1


	//   ....[43]....
        /*03c8*/ 	.word	0x00000ce0
        /*03cc*/ 	.word	0x000000ff
        /*03d0*/ 	.word	0x00000170
        /*03d4*/ 	.short	0x0100
        /*03d6*/ 	.byte	0x07
	.zero		1


	//   ....[44]....
        /*03d8*/ 	.word	0x00000cf0
        /*03dc*/ 	.word	0x000000ff
        /*03e0*/ 	.word	0x00000158
        /*03e4*/ 	.short	0x0100
        /*03e6*/ 	.byte	0x07
	.zero		1


	//   ....[45]....
        /*03e8*/ 	.word	0x00000d00
        /*03ec*/ 	.word	0x000000ff
        /*03f0*/ 	.word	0x00000178
        /*03f4*/ 	.short	0x0100
        /*03f6*/ 	.byte	0x07
	.zero		1


	//   ....[46]....
        /*03f8*/ 	.word	0x00000d10
        /*03fc*/ 	.word	0x000000ff
        /*0400*/ 	.word	0x00000160
        /*0404*/ 	.short	0x0100
        /*0406*/ 	.byte	0x07
	.zero		1


	//   ....[47]....
        /*0408*/ 	.word	0x00000d20
        /*040c*/ 	.word	0x000000ff
        /*0410*/ 	.word	0x00000180
        /*0414*/ 	.short	0x0100
        /*0416*/ 	.byte	0x07
	.zero		1


	//   ....[48]....
        /*0418*/ 	.word	0x00000d30
        /*041c*/ 	.word	0x000000ff
        /*0420*/ 	.word	0x00000168
        /*0424*/ 	.short	0x0100
        /*0426*/ 	.byte	0x07
	.zero		1


	//   ....[49]....
        /*0428*/ 	.word	0x00000d40
        /*042c*/ 	.word	0x000000ff
        /*0430*/ 	.word	0x00000188
        /*0434*/ 	.short	0x0100
        /*0436*/ 	.byte	0x07
	.zero		1


	//   ....[50]....
        /*0438*/ 	.word	0x00000e30
        /*043c*/ 	.word	0x000000ff
        /*0440*/ 	.word	0x00000190
        /*0444*/ 	.short	0x0100
        /*0446*/ 	.byte	0x05
	.zero		1


	//   ....[51]....
        /*0448*/ 	.word	0x00000e40
        /*044c*/ 	.word	0x000000ff
        /*0450*/ 	.word	0x000001a0
        /*0454*/ 	.short	0x0100
        /*0456*/ 	.byte	0x05
	.zero		1


	//   ....[52]....
        /*0458*/ 	.word	0x00000e50
        /*045c*/ 	.word	0x000000ff
        /*0460*/ 	.word	0x00000198
        /*0464*/ 	.short	0x0100
        /*0466*/ 	.byte	0x05
	.zero		1


	//   ....[53]....
        /*0468*/ 	.word	0x00000e60
        /*046c*/ 	.word	0x000000ff
        /*0470*/ 	.word	0x000001a8
        /*0474*/ 	.short	0x0100
        /*0476*/ 	.byte	0x05
	.zero		1


	//   ....[54]....
        /*0478*/ 	.word	0x00000f50
        /*047c*/ 	.word	0x000000ff
        /*0480*/ 	.word	0x000001b0
        /*0484*/ 	.short	0x0100
        /*0486*/ 	.byte	0x04
	.zero		1


	//   ....[55]....
        /*0488*/ 	.word	0x00001960
        /*048c*/ 	.word	0x00000003
        /*0490*/ 	.word	0x000001a0
        /*0494*/ 	.short	0x010a
        /*0496*/ 	.byte	0xff
	.zero		1


	//   ....[56]....
        /*0498*/ 	.word	0x00001990
        /*049c*/ 	.word	0x00000003
        /*04a0*/ 	.word	0x00000190
        /*04a4*/ 	.short	0x0101
        /*04a6*/ 	.byte	0xff
	.zero		1


	//   ....[57]....
        /*04a8*/ 	.word	0x00001aa0
        /*04ac*/ 	.word	0x000000ff
        /*04b0*/ 	.word	0x00000078
        /*04b4*/ 	.short	0x010a
        /*04b6*/ 	.byte	0x05
	.zero		1


	//   ....[58]....
        /*04b8*/ 	.word	0x00001b60
        /*04bc*/ 	.word	0x000000ff
        /*04c0*/ 	.word	0x00000078
        /*04c4*/ 	.short	0x010a
        /*04c6*/ 	.byte	0x21
	.zero		1


	//   ....[59]....
        /*04c8*/ 	.word	0x00001d10
        /*04cc*/ 	.word	0x000000ff
        /*04d0*/ 	.word	0x00000078
        /*04d4*/ 	.short	0x010a
        /*04d6*/ 	.byte	0x08
	.zero		1


	//   ....[60]....
        /*04d8*/ 	.word	0x00001e10
        /*04dc*/ 	.word	0x000000ff
        /*04e0*/ 	.word	0x00000128
        /*04e4*/ 	.short	0x0101
        /*04e6*/ 	.byte	0x04
	.zero		1


	//   ....[61]....
        /*04e8*/ 	.word	0x00001e30
        /*04ec*/ 	.word	0x000000ff
        /*04f0*/ 	.word	0x00000078
        /*04f4*/ 	.short	0x010a
        /*04f6*/ 	.byte	0x05
	.zero		1


	//   ....[62]....
        /*04f8*/ 	.word	0x00001eb0
        /*04fc*/ 	.word	0x000000ff
        /*0500*/ 	.word	0x00000078
        /*0504*/ 	.short	0x010a
        /*0506*/ 	.byte	0x11
	.zero		1


	//   ....[63]....
        /*0508*/ 	.word	0x00002040
        /*050c*/ 	.word	0x000000ff
        /*0510*/ 	.word	0x00000078
        /*0514*/ 	.short	0x010a
        /*0516*/ 	.byte	0x08
	.zero		1


	//   ....[64]....
        /*0518*/ 	.word	0x00002190
        /*051c*/ 	.word	0x00000002
        /*0520*/ 	.word	0x00000130
        /*0524*/ 	.short	0x010a
        /*0526*/ 	.byte	0xff
	.zero		1


	//   ....[65]....
        /*0528*/ 	.word	0x00002250
        /*052c*/ 	.word	0x00000002
        /*0530*/ 	.word	0x00000000
        /*0534*/ 	.short	0x0101
        /*0536*/ 	.byte	0xff
	.zero		1


	//   ....[66]....
        /*0538*/ 	.word	0x000027b0
        /*053c*/ 	.word	0x000000ff
        /*0540*/ 	.word	0x00000000
        /*0544*/ 	.short	0x010a
        /*0546*/ 	.byte	0x05
	.zero		1


	//   ....[67]....
        /*0548*/ 	.word	0x00002840
        /*054c*/ 	.word	0x000000ff
        /*0550*/ 	.word	0x00000000
        /*0554*/ 	.short	0x010a
        /*0556*/ 	.byte	0x05
	.zero		1


	//   ....[68]....
        /*0558*/ 	.word	0x000028d0
        /*055c*/ 	.word	0x000000ff
        /*0560*/ 	.word	0x00000000
        /*0564*/ 	.short	0x010a
        /*0566*/ 	.byte	0x05
	.zero		1


	//   ....[69]....
        /*0568*/ 	.word	0x00002960
        /*056c*/ 	.word	0x000000ff
        /*0570*/ 	.word	0x00000000
        /*0574*/ 	.short	0x010a
        /*0576*/ 	.byte	0x05
	.zero		1


	//   ....[70]....
        /*0578*/ 	.word	0x000029f0
        /*057c*/ 	.word	0x000000ff
        /*0580*/ 	.word	0x00000000
        /*0584*/ 	.short	0x010a
        /*0586*/ 	.byte	0x05
	.zero		1


	//   ....[71]....
        /*0588*/ 	.word	0x00002a80
        /*058c*/ 	.word	0x000000ff
        /*0590*/ 	.word	0x00000000
        /*0594*/ 	.short	0x010a
        /*0596*/ 	.byte	0x05
	.zero		1


	//   ....[72]....
        /*0598*/ 	.word	0x00002b10
        /*059c*/ 	.word	0x000000ff
        /*05a0*/ 	.word	0x00000000
        /*05a4*/ 	.short	0x010a
        /*05a6*/ 	.byte	0x05
	.zero		1


	//   ....[73]....
        /*05a8*/ 	.word	0x00002ba0
        /*05ac*/ 	.word	0x000000ff
        /*05b0*/ 	.word	0x00000000
        /*05b4*/ 	.short	0x010a
        /*05b6*/ 	.byte	0x05
	.zero		1


	//   ....[74]....
        /*05b8*/ 	.word	0x00002c30
        /*05bc*/ 	.word	0x000000ff
        /*05c0*/ 	.word	0x00000000
        /*05c4*/ 	.short	0x010a
        /*05c6*/ 	.byte	0x05
	.zero		1


	//   ....[75]....
        /*05c8*/ 	.word	0x00002cc0
        /*05cc*/ 	.word	0x000000ff
        /*05d0*/ 	.word	0x00000000
        /*05d4*/ 	.short	0x010a
        /*05d6*/ 	.byte	0x05
	.zero		1


	//   ....[76]....
        /*05d8*/ 	.word	0x00002d50
        /*05dc*/ 	.word	0x000000ff
        /*05e0*/ 	.word	0x00000000
        /*05e4*/ 	.short	0x010a
        /*05e6*/ 	.byte	0x05
	.zero		1


	//   ....[77]....
        /*05e8*/ 	.word	0x00002de0
        /*05ec*/ 	.word	0x000000ff
        /*05f0*/ 	.word	0x00000000
        /*05f4*/ 	.short	0x010a
        /*05f6*/ 	.byte	0x05
	.zero		1


	//   ....[78]....
        /*05f8*/ 	.word	0x00002e70
        /*05fc*/ 	.word	0x000000ff
        /*0600*/ 	.word	0x00000000
        /*0604*/ 	.short	0x010a
        /*0606*/ 	.byte	0x05
	.zero		1


	//   ....[79]....
        /*0608*/ 	.word	0x00002f00
        /*060c*/ 	.word	0x000000ff
        /*0610*/ 	.word	0x00000000
        /*0614*/ 	.short	0x010a
        /*0616*/ 	.byte	0x05
	.zero		1


	//   ....[80]....
        /*0618*/ 	.word	0x00002fa0
        /*061c*/ 	.word	0x00000000
        /*0620*/ 	.word	0x00000000
        /*0624*/ 	.short	0x010a
        /*0626*/ 	.byte	0xff
	.zero		1


	//   ....[81]....
        /*0628*/ 	.word	0x000030d0
        /*062c*/ 	.word	0x00000000
        /*0630*/ 	.word	0x00000190
        /*0634*/ 	.short	0x010a
        /*0636*/ 	.byte	0xff
	.zero		1


	//   ....[82]....
        /*0638*/ 	.word	0x00003140
        /*063c*/ 	.word	0x00000004
        /*0640*/ 	.word	0x00000000
        /*0644*/ 	.short	0x0101
        /*0646*/ 	.byte	0xff
	.zero		1


	//   ....[83]....
        /*0648*/ 	.word	0x00003160
        /*064c*/ 	.word	0x000000ff
        /*0650*/ 	.word	0x00000140
        /*0654*/ 	.short	0x010a
        /*0656*/ 	.byte	0x05
	.zero		1


	//   ....[84]....
        /*0658*/ 	.word	0x00003280
        /*065c*/ 	.word	0x00000000
        /*0660*/ 	.word	0x00000130
        /*0664*/ 	.short	0x010a
        /*0666*/ 	.byte	0xff
	.zero		1


	//   ....[85]....
        /*0668*/ 	.word	0x00003380
        /*066c*/ 	.word	0x00000000
        /*0670*/ 	.word	0x00000000
        /*0674*/ 	.short	0x0101
        /*0676*/ 	.byte	0xff
	.zero		1


	//   ....[86]....
        /*0678*/ 	.word	0x00003410
        /*067c*/ 	.word	0x000000ff
        /*0680*/ 	.word	0x00000140
        /*0684*/ 	.short	0x0106
        /*0686*/ 	.byte	0x05
	.zero		1


	//   ....[87]....
        /*0688*/ 	.word	0x00003430
        /*068c*/ 	.word	0x000000ff
        /*0690*/ 	.word	0x00000140
        /*0694*/ 	.short	0x010a
        /*0696*/ 	.byte	0x05
	.zero		1


	//   ....[88]....
        /*0698*/ 	.word	0x000034c0
        /*069c*/ 	.word	0x000000ff
        /*06a0*/ 	.word	0x00000140
        /*06a4*/ 	.short	0x0106
        /*06a6*/ 	.byte	0x04
	.zero		1


	//   ....[89]....
        /*06a8*/ 	.word	0x00003500
        /*06ac*/ 	.word	0x00000000
        /*06b0*/ 	.word	0x00000140
        /*06b4*/ 	.short	0x010a
        /*06b6*/ 	.byte	0xff
	.zero		1


	//   ....[90]....
        /*06b8*/ 	.word	0x00003740
        /*06bc*/ 	.word	0x000000ff
        /*06c0*/ 	.word	0x00000008
        /*06c4*/ 	.short	0x010a
        /*06c6*/ 	.byte	0x04
	.zero		1


	//   ....[91]....
        /*06c8*/ 	.word	0x00003760
        /*06cc*/ 	.word	0x000000ff
        /*06d0*/ 	.word	0x00000008
        /*06d4*/ 	.short	0x010a
        /*06d6*/ 	.byte	0x04
	.zero		1


	//   ....[92]....
        /*06d8*/ 	.word	0x000038f0
        /*06dc*/ 	.word	0x000000ff
        /*06e0*/ 	.word	0x00000008
        /*06e4*/ 	.short	0x010a
        /*06e6*/ 	.byte	0x04
	.zero		1


	//   ....[93]....
        /*06e8*/ 	.word	0x00003910
        /*06ec*/ 	.word	0x000000ff
        /*06f0*/ 	.word	0x00000008
        /*06f4*/ 	.short	0x010a
        /*06f6*/ 	.byte	0x04
	.zero		1


	//   ....[94]....
        /*06f8*/ 	.word	0x000039d0
        /*06fc*/ 	.word	0x000000ff
        /*0700*/ 	.word	0x00000000
        /*0704*/ 	.short	0x0101
        /*0706*/ 	.byte	0x05
	.zero		1


	//   ....[95]....
        /*0708*/ 	.word	0x00003d10
        /*070c*/ 	.word	0x00000000
        /*0710*/ 	.word	0x00000130
        /*0714*/ 	.short	0x010a
        /*0716*/ 	.byte	0xff
	.zero		1


	//   ....[96]....
        /*0718*/ 	.word	0x00003dd0
        /*071c*/ 	.word	0x00000000
        /*0720*/ 	.word	0x00000000
        /*0724*/ 	.short	0x0101
        /*0726*/ 	.byte	0xff
	.zero		1


	//   ....[97]....
        /*0728*/ 	.word	0x00003e90
        /*072c*/ 	.word	0x000000ff
        /*0730*/ 	.word	0x00000000
        /*0734*/ 	.short	0x010a
        /*0736*/ 	.byte	0x05
	.zero		1


	//   ....[98]....
        /*0738*/ 	.word	0x00003ea0
        /*073c*/ 	.word	0x000000ff
        /*0740*/ 	.word	0x00000170
        /*0744*/ 	.short	0x010a
        /*0746*/ 	.byte	0x13
	.zero		1


	//   ....[99]....
        /*0748*/ 	.word	0x00003f50
        /*074c*/ 	.word	0x000000ff
        /*0750*/ 	.word	0x00000000
        /*0754*/ 	.short	0x010a
        /*0756*/ 	.byte	0x07
	.zero		1


	//   ....[100]....
        /*0758*/ 	.word	0x00004080
        /*075c*/ 	.word	0x000000ff
        /*0760*/ 	.word	0x00000000
        /*0764*/ 	.short	0x010a
        /*0766*/ 	.byte	0x1a
	.zero		1


	//   ....[101]....
        /*0768*/ 	.word	0x00004380
        /*076c*/ 	.word	0x000000ff
        /*0770*/ 	.word	0x00000000
        /*0774*/ 	.short	0x010a
        /*0776*/ 	.byte	0x06
	.zero		1


	//   ....[102]....
        /*0778*/ 	.word	0x00004410
        /*077c*/ 	.word	0x000000ff
        /*0780*/ 	.word	0x00000000
        /*0784*/ 	.short	0x010a
        /*0786*/ 	.byte	0x06
	.zero		1


	//   ....[103]....
        /*0788*/ 	.word	0x000044a0
        /*078c*/ 	.word	0x000000ff
        /*0790*/ 	.word	0x00000000
        /*0794*/ 	.short	0x010a
        /*0796*/ 	.byte	0x06
	.zero		1


	//   ....[104]....
        /*0798*/ 	.word	0x00004540
        /*079c*/ 	.word	0x00000000
        /*07a0*/ 	.word	0x00000000
        /*07a4*/ 	.short	0x010a
        /*07a6*/ 	.byte	0xff
	.zero		1


	//   ....[105]....
        /*07a8*/ 	.word	0x00004580
        /*07ac*/ 	.word	0x00000000
        /*07b0*/ 	.word	0x00000000
        /*07b4*/ 	.short	0x010a
        /*07b6*/ 	.byte	0xff
	.zero		1


	//   ....[106]....
        /*07b8*/ 	.word	0x000045f0
        /*07bc*/ 	.word	0x000000ff
        /*07c0*/ 	.word	0x00000000
        /*07c4*/ 	.short	0x0101
        /*07c6*/ 	.byte	0x05
	.zero		1


	//   ....[107]....
        /*07c8*/ 	.word	0x00004630
        /*07cc*/ 	.word	0x000000ff
        /*07d0*/ 	.word	0x000001b0
        /*07d4*/ 	.short	0x010a
        /*07d6*/ 	.byte	0x0b
	.zero		1


	//   ....[108]....
        /*07d8*/ 	.word	0x00004690
        /*07dc*/ 	.word	0x000000ff
        /*07e0*/ 	.word	0x00000000
        /*07e4*/ 	.short	0x0101
        /*07e6*/ 	.byte	0x05
	.zero		1


	//   ....[109]....
        /*07e8*/ 	.word	0x00004ac0
        /*07ec*/ 	.word	0x00000000
        /*07f0*/ 	.word	0x00000130
        /*07f4*/ 	.short	0x010a
        /*07f6*/ 	.byte	0xff
	.zero		1


	//   ....[110]....
        /*07f8*/ 	.word	0x00004b80
        /*07fc*/ 	.word	0x00000000
        /*0800*/ 	.word	0x00000000
        /*0804*/ 	.short	0x0101
        /*0806*/ 	.byte	0xff
	.zero		1


	//   ....[111]....
        /*0808*/ 	.word	0x00004ea0
        /*080c*/ 	.word	0x000000ff
        /*0810*/ 	.word	0x00000128
        /*0814*/ 	.short	0x010a
        /*0816*/ 	.byte	0x07
	.zero		1


	//   ....[112]....
        /*0818*/ 	.word	0x00005090
        /*081c*/ 	.word	0x000000ff
        /*0820*/ 	.word	0x00000108
        /*0824*/ 	.short	0x010a
        /*0826*/ 	.byte	0x07
	.zero		1


	//   ....[113]....
        /*0828*/ 	.word	0x00005280
        /*082c*/ 	.word	0x000000ff
        /*0830*/ 	.word	0x000000f0
        /*0834*/ 	.short	0x010b
        /*0836*/ 	.byte	0x07
	.zero		1


	//   ....[114]....
        /*0838*/ 	.word	0x00005290
        /*083c*/ 	.word	0x000000ff
        /*0840*/ 	.word	0x00000000
        /*0844*/ 	.short	0x0101
        /*0846*/ 	.byte	0x0e
	.zero		1


	//   ....[115]....
        /*0848*/ 	.word	0x000052a0
        /*084c*/ 	.word	0x000000ff
        /*0850*/ 	.word	0x00000110
        /*0854*/ 	.short	0x010a
        /*0856*/ 	.byte	0x07
	.zero		1


	//   ....[116]....
        /*0858*/ 	.word	0x000054d0
        /*085c*/ 	.word	0x000000ff
        /*0860*/ 	.word	0x000000f8
        /*0864*/ 	.short	0x010b
        /*0866*/ 	.byte	0x07
	.zero		1


	//   ....[117]....
        /*0868*/ 	.word	0x00005540
        /*086c*/ 	.word	0x000000ff
        /*0870*/ 	.word	0x00000000
        /*0874*/ 	.short	0x0101
        /*0876*/ 	.byte	0x0e
	.zero		1


	//   ....[118]....
        /*0878*/ 	.word	0x00005580
        /*087c*/ 	.word	0x000000ff
        /*0880*/ 	.word	0x00000118
        /*0884*/ 	.short	0x010a
        /*0886*/ 	.byte	0x07
	.zero		1


	//   ....[119]....
        /*0888*/ 	.word	0x000057b0
        /*088c*/ 	.word	0x000000ff
        /*0890*/ 	.word	0x00000100
        /*0894*/ 	.short	0x010b
        /*0896*/ 	.byte	0x07
	.zero		1


	//   ....[120]....
        /*0898*/ 	.word	0x000057d0
        /*089c*/ 	.word	0x000000ff
        /*08a0*/ 	.word	0x00000000
        /*08a4*/ 	.short	0x0101
        /*08a6*/ 	.byte	0x0d
	.zero		1


	//   ....[121]....
        /*08a8*/ 	.word	0x00005800
        /*08ac*/ 	.word	0x000000ff
        /*08b0*/ 	.word	0x00000108
        /*08b4*/ 	.short	0x010a
        /*08b6*/ 	.byte	0x07
	.zero		1


	//   ....[122]....
        /*08b8*/ 	.word	0x00005820
        /*08bc*/ 	.word	0x000000ff
        /*08c0*/ 	.word	0x00000110
        /*08c4*/ 	.short	0x010a
        /*08c6*/ 	.byte	0x07
	.zero		1


	//   ....[123]....
        /*08c8*/ 	.word	0x00005860
        /*08cc*/ 	.word	0x00000000
        /*08d0*/ 	.word	0x00000118
        /*08d4*/ 	.short	0x010a
        /*08d6*/ 	.byte	0xff
	.zero		1


	//   ....[124]....
        /*08d8*/ 	.word	0x00005bb0
        /*08dc*/ 	.word	0x00000000
        /*08e0*/ 	.word	0x00000130
        /*08e4*/ 	.short	0x010a
        /*08e6*/ 	.byte	0xff
	.zero		1


	//   ....[125]....
        /*08e8*/ 	.word	0x00005cc0
        /*08ec*/ 	.word	0x00000000
        /*08f0*/ 	.word	0x00000000
        /*08f4*/ 	.short	0x0101
        /*08f6*/ 	.byte	0xff
	.zero		1


	//   ....[126]....
        /*08f8*/ 	.word	0x000066e0
        /*08fc*/ 	.word	0x000000ff
        /*0900*/ 	.word	0x000000f0
        /*0904*/ 	.short	0x010a
        /*0906*/ 	.byte	0x30
	.zero		1


	//   ....[127]....
        /*0908*/ 	.word	0x00006720
        /*090c*/ 	.word	0x0000004a
        /*0910*/ 	.word	0x00000150
        /*0914*/ 	.short	0x010a
        /*0916*/ 	.byte	0xff
	.zero		1


	//   ....[128]....
        /*0918*/ 	.word	0x00006830
        /*091c*/ 	.word	0x000000ff
        /*0920*/ 	.word	0x000000f0
        /*0924*/ 	.short	0x010a
        /*0926*/ 	.byte	0x30
	.zero		1


	//   ....[129]....
        /*0928*/ 	.word	0x00006900
        /*092c*/ 	.word	0x0000004a
        /*0930*/ 	.word	0x00000150
        /*0934*/ 	.short	0x010a
        /*0936*/ 	.byte	0xff
	.zero		1


	//   ....[130]....
        /*0938*/ 	.word	0x000070c0
        /*093c*/ 	.word	0x00000000
        /*0940*/ 	.word	0x00000000
        /*0944*/ 	.short	0x0101
        /*0946*/ 	.byte	0xff
	.zero		1


	//   ....[131]....
        /*0948*/ 	.word	0x000070d0
        /*094c*/ 	.word	0x00000003
        /*0950*/ 	.word	0x000000f0
        /*0954*/ 	.short	0x010a
        /*0956*/ 	.byte	0xff
	.zero		1


	//   ....[132]....
        /*0958*/ 	.word	0x00007190
        /*095c*/ 	.word	0x00000003
        /*0960*/ 	.word	0x000000f0
        /*0964*/ 	.short	0x010a
        /*0966*/ 	.byte	0xff
	.zero		1


	//   ....[133]....
        /*0968*/ 	.word	0x000079a0
        /*096c*/ 	.word	0x00000000
        /*0970*/ 	.word	0x00000000
        /*0974*/ 	.short	0x0101
        /*0976*/ 	.byte	0xff
	.zero		1


	//   ....[134]....
        /*0978*/ 	.word	0x000079b0
        /*097c*/ 	.word	0x00000004
        /*0980*/ 	.word	0x000000f0
        /*0984*/ 	.short	0x010a
        /*0986*/ 	.byte	0xff
	.zero		1


	//   ....[135]....
        /*0988*/ 	.word	0x00007a70
        /*098c*/ 	.word	0x00000004
        /*0990*/ 	.word	0x000000f0
        /*0994*/ 	.short	0x010a
        /*0996*/ 	.byte	0xff
	.zero		1


	//   ....[136]....
        /*0998*/ 	.word	0x00007d80
        /*099c*/ 	.word	0x0000004a
        /*09a0*/ 	.word	0x00000000
        /*09a4*/ 	.short	0x0101
        /*09a6*/ 	.byte	0xff
	.zero		1


	//   ....[137]....
        /*09a8*/ 	.word	0x000082c0
        /*09ac*/ 	.word	0x00000003
        /*09b0*/ 	.word	0x00000000
        /*09b4*/ 	.short	0x0101
        /*09b6*/ 	.byte	0xff
	.zero		1


	//   ....[138]....
        /*09b8*/ 	.word	0x00008530
        /*09bc*/ 	.word	0x000000ff
        /*09c0*/ 	.word	0x00000000
        /*09c4*/ 	.short	0x0101
        /*09c6*/ 	.byte	0x04
	.zero		1


	//   ....[139]....
        /*09c8*/ 	.word	0x00008550
        /*09cc*/ 	.word	0x00000003
        /*09d0*/ 	.word	0x000001a0
        /*09d4*/ 	.short	0x010a
        /*09d6*/ 	.byte	0xff
	.zero		1


	//   ....[140]....
        /*09d8*/ 	.word	0x000085b0
        /*09dc*/ 	.word	0x00000002
        /*09e0*/ 	.word	0x00000078
        /*09e4*/ 	.short	0x010a
        /*09e6*/ 	.byte	0xff
	.zero		1


	//   ....[141]....
        /*09e8*/ 	.word	0x00008610
        /*09ec*/ 	.word	0x00000002
        /*09f0*/ 	.word	0x00000078
        /*09f4*/ 	.short	0x010a
        /*09f6*/ 	.byte	0xff
	.zero		1


	//   ....[142]....
        /*09f8*/ 	.word	0x00008660
        /*09fc*/ 	.word	0x00000002
        /*0a00*/ 	.word	0x00000130
        /*0a04*/ 	.short	0x010a
        /*0a06*/ 	.byte	0xff
	.zero		1


	//   ....[143]....
        /*0a08*/ 	.word	0x000086c0
        /*0a0c*/ 	.word	0x00000000
        /*0a10*/ 	.word	0x00000000
        /*0a14*/ 	.short	0x010a
        /*0a16*/ 	.byte	0xff
	.zero		1


	//   ....[144]....
        /*0a18*/ 	.word	0x00008720
        /*0a1c*/ 	.word	0x00000000
        /*0a20*/ 	.word	0x00000000
        /*0a24*/ 	.short	0x010a
        /*0a26*/ 	.byte	0xff
	.zero		1


	//   ....[145]....
        /*0a28*/ 	.word	0x00008780
        /*0a2c*/ 	.word	0x00000000
        /*0a30*/ 	.word	0x00000000
        /*0a34*/ 	.short	0x010a
        /*0a36*/ 	.byte	0xff
	.zero		1


	//   ....[146]....
        /*0a38*/ 	.word	0x000087e0
        /*0a3c*/ 	.word	0x00000000
        /*0a40*/ 	.word	0x00000000
        /*0a44*/ 	.short	0x010a
        /*0a46*/ 	.byte	0xff
	.zero		1


	//   ....[147]....
        /*0a48*/ 	.word	0x00008840
        /*0a4c*/ 	.word	0x00000000
        /*0a50*/ 	.word	0x00000000
        /*0a54*/ 	.short	0x010a
        /*0a56*/ 	.byte	0xff
	.zero		1


	//   ....[148]....
        /*0a58*/ 	.word	0x000088a0
        /*0a5c*/ 	.word	0x00000000
        /*0a60*/ 	.word	0x00000000
        /*0a64*/ 	.short	0x010a
        /*0a66*/ 	.byte	0xff
	.zero		1


	//   ....[149]....
        /*0a68*/ 	.word	0x00008900
        /*0a6c*/ 	.word	0x00000000
        /*0a70*/ 	.word	0x00000000
        /*0a74*/ 	.short	0x010a
        /*0a76*/ 	.byte	0xff
	.zero		1


	//   ....[150]....
        /*0a78*/ 	.word	0x00008960
        /*0a7c*/ 	.word	0x00000000
        /*0a80*/ 	.word	0x00000000
        /*0a84*/ 	.short	0x010a
        /*0a86*/ 	.byte	0xff
	.zero		1


	//   ....[151]....
        /*0a88*/ 	.word	0x000089c0
        /*0a8c*/ 	.word	0x00000000
        /*0a90*/ 	.word	0x00000000
        /*0a94*/ 	.short	0x010a
        /*0a96*/ 	.byte	0xff
	.zero		1


	//   ....[152]....
        /*0a98*/ 	.word	0x00008a20
        /*0a9c*/ 	.word	0x00000000
        /*0aa0*/ 	.word	0x00000000
        /*0aa4*/ 	.short	0x010a
        /*0aa6*/ 	.byte	0xff
	.zero		1


	//   ....[153]....
        /*0aa8*/ 	.word	0x00008a80
        /*0aac*/ 	.word	0x00000000
        /*0ab0*/ 	.word	0x00000000
        /*0ab4*/ 	.short	0x010a
        /*0ab6*/ 	.byte	0xff
	.zero		1


	//   ....[154]....
        /*0ab8*/ 	.word	0x00008ae0
        /*0abc*/ 	.word	0x00000000
        /*0ac0*/ 	.word	0x00000000
        /*0ac4*/ 	.short	0x010a
        /*0ac6*/ 	.byte	0xff
	.zero		1


	//   ....[155]....
        /*0ac8*/ 	.word	0x00008b40
        /*0acc*/ 	.word	0x00000000
        /*0ad0*/ 	.word	0x00000000
        /*0ad4*/ 	.short	0x010a
        /*0ad6*/ 	.byte	0xff
	.zero		1


	//   ....[156]....
        /*0ad8*/ 	.word	0x00008ba0
        /*0adc*/ 	.word	0x00000000
        /*0ae0*/ 	.word	0x00000000
        /*0ae4*/ 	.short	0x010a
        /*0ae6*/ 	.byte	0xff
	.zero		1


	//   ....[157]....
        /*0ae8*/ 	.word	0x00008bf0
        /*0aec*/ 	.word	0x00000000
        /*0af0*/ 	.word	0x00000190
        /*0af4*/ 	.short	0x010a
        /*0af6*/ 	.byte	0xff
	.zero		1


	//   ....[158]....
        /*0af8*/ 	.word	0x00008c50
        /*0afc*/ 	.word	0x00000000
        /*0b00*/ 	.word	0x00000140
        /*0b04*/ 	.short	0x010a
        /*0b06*/ 	.byte	0xff
	.zero		1


	//   ....[159]....
        /*0b08*/ 	.word	0x00008ca0
        /*0b0c*/ 	.word	0x00000000
        /*0b10*/ 	.word	0x00000130
        /*0b14*/ 	.short	0x010a
        /*0b16*/ 	.byte	0xff
	.zero		1


	//   ....[160]....
        /*0b18*/ 	.word	0x00008d00
        /*0b1c*/ 	.word	0x00000000
        /*0b20*/ 	.word	0x00000140
        /*0b24*/ 	.short	0x010a
        /*0b26*/ 	.byte	0xff
	.zero		1


	//   ....[161]....
        /*0b28*/ 	.word	0x00008d60
        /*0b2c*/ 	.word	0x00000004
        /*0b30*/ 	.word	0x00000008
        /*0b34*/ 	.short	0x010a
        /*0b36*/ 	.byte	0xff
	.zero		1


	//   ....[162]....
        /*0b38*/ 	.word	0x00008e40
        /*0b3c*/ 	.word	0x00000002
        /*0b40*/ 	.word	0x00000008
        /*0b44*/ 	.short	0x010a
        /*0b46*/ 	.byte	0xff
	.zero		1


	//   ....[163]....
        /*0b48*/ 	.word	0x00008e90
        /*0b4c*/ 	.word	0x00000000
        /*0b50*/ 	.word	0x00000130
        /*0b54*/ 	.short	0x010a
        /*0b56*/ 	.byte	0xff
	.zero		1


	//   ....[164]....
        /*0b58*/ 	.word	0x00008ef0
        /*0b5c*/ 	.word	0x00000000
        /*0b60*/ 	.word	0x00000170
        /*0b64*/ 	.short	0x010a
        /*0b66*/ 	.byte	0xff
	.zero		1


	//   ....[165]....
        /*0b68*/ 	.word	0x00008f50
        /*0b6c*/ 	.word	0x00000000
        /*0b70*/ 	.word	0x00000000
        /*0b74*/ 	.short	0x010a
        /*0b76*/ 	.byte	0xff
	.zero		1


	//   ....[166]....
        /*0b78*/ 	.word	0x00008fb0
        /*0b7c*/ 	.word	0x00000000
        /*0b80*/ 	.word	0x00000000
        /*0b84*/ 	.short	0x010a
        /*0b86*/ 	.byte	0xff
	.zero		1


	//   ....[167]....
        /*0b88*/ 	.word	0x00009010
        /*0b8c*/ 	.word	0x00000000
        /*0b90*/ 	.word	0x00000000
        /*0b94*/ 	.short	0x010a
        /*0b96*/ 	.byte	0xff
	.zero		1


	//   ....[168]....
        /*0b98*/ 	.word	0x00009070
        /*0b9c*/ 	.word	0x00000000
        /*0ba0*/ 	.word	0x00000000
        /*0ba4*/ 	.short	0x010a
        /*0ba6*/ 	.byte	0xff
	.zero		1


	//   ....[169]....
        /*0ba8*/ 	.word	0x000090d0
        /*0bac*/ 	.word	0x00000000
        /*0bb0*/ 	.word	0x000001b0
        /*0bb4*/ 	.short	0x010a
        /*0bb6*/ 	.byte	0xff
	.zero		1


	//   ....[170]....
        /*0bb8*/ 	.word	0x00009120
        /*0bbc*/ 	.word	0x00000000
        /*0bc0*/ 	.word	0x00000130
        /*0bc4*/ 	.short	0x010a
        /*0bc6*/ 	.byte	0xff
	.zero		1


	//   ....[171]....
        /*0bc8*/ 	.word	0x00009180
        /*0bcc*/ 	.word	0x00000000
        /*0bd0*/ 	.word	0x00000128
        /*0bd4*/ 	.short	0x010a
        /*0bd6*/ 	.byte	0xff
	.zero		1


	//   ....[172]....
        /*0bd8*/ 	.word	0x000091e0
        /*0bdc*/ 	.word	0x00000003
        /*0be0*/ 	.word	0x00000108
        /*0be4*/ 	.short	0x010a
        /*0be6*/ 	.byte	0xff
	.zero		1


	//   ....[173]....
        /*0be8*/ 	.word	0x00009240
        /*0bec*/ 	.word	0x00000003
        /*0bf0*/ 	.word	0x00000110
        /*0bf4*/ 	.short	0x010a
        /*0bf6*/ 	.byte	0xff
	.zero		1


	//   ....[174]....
        /*0bf8*/ 	.word	0x000092a0
        /*0bfc*/ 	.word	0x00000003
        /*0c00*/ 	.word	0x00000118
        /*0c04*/ 	.short	0x010a
        /*0c06*/ 	.byte	0xff
	.zero		1


	//   ....[175]....
        /*0c08*/ 	.word	0x00009300
        /*0c0c*/ 	.word	0x00000000
        /*0c10*/ 	.word	0x00000108
        /*0c14*/ 	.short	0x010a
        /*0c16*/ 	.byte	0xff
	.zero		1


	//   ....[176]....
        /*0c18*/ 	.word	0x00009360
        /*0c1c*/ 	.word	0x00000000
        /*0c20*/ 	.word	0x00000110
        /*0c24*/ 	.short	0x010a
        /*0c26*/ 	.byte	0xff
	.zero		1


	//   ....[177]....
        /*0c28*/ 	.word	0x000093b0
        /*0c2c*/ 	.word	0x00000000
        /*0c30*/ 	.word	0x00000130
        /*0c34*/ 	.short	0x010a
        /*0c36*/ 	.byte	0xff
	.zero		1


	//   ....[178]....
        /*0c38*/ 	.word	0x00009410
        /*0c3c*/ 	.word	0x00000000
        /*0c40*/ 	.word	0x000000f0
        /*0c44*/ 	.short	0x010a
        /*0c46*/ 	.byte	0xff
	.zero		1


	//   ....[179]....
        /*0c48*/ 	.word	0x00009460
        /*0c4c*/ 	.word	0x0000004a
        /*0c50*/ 	.word	0x00000150
        /*0c54*/ 	.short	0x010a
        /*0c56*/ 	.byte	0xff
	.zero		1


	//   ....[180]....
        /*0c58*/ 	.word	0x000094b0
        /*0c5c*/ 	.word	0x00000003
        /*0c60*/ 	.word	0x000000f0
        /*0c64*/ 	.short	0x010a
        /*0c66*/ 	.byte	0xff
	.zero		1


	//   ....[181]....
        /*0c68*/ 	.word	0x00009500
        /*0c6c*/ 	.word	0x00000004
        /*0c70*/ 	.word	0x000000f0
        /*0c74*/ 	.short	0x010a
        /*0c76*/ 	.byte	0xff
	.zero		1


	//----- nvinfo : EIATTR_NUM_MBARRIERS
	.align		4
.L_47:
        /*0c78*/ 	.byte	0x03, 0x38
        /*0c7a*/ 	.short	0x0037


	//----- nvinfo : EIATTR_EXIT_INSTR_OFFSETS
	.align		4
        /*0c7c*/ 	.byte	0x04, 0x1c
        /*0c7e*/ 	.short	(.L_49 - .L_48)


	//   ....[0]....
.L_48:
        /*0c80*/ 	.word	0x00002fd0


	//   ....[1]....
        /*0c84*/ 	.word	0x000034d0


	//   ....[2]....
        /*0c88*/ 	.word	0x00003530


	//   ....[3]....
        /*0c8c*/ 	.word	0x000048b0


	//   ....[4]....
        /*0c90*/ 	.word	0x00005890


	//   ....[5]....
        /*0c94*/ 	.word	0x000058d0


	//   ....[6]....
        /*0c98*/ 	.word	0x00008420


	//   ....[7]....
        /*0c9c*/ 	.word	0x000084a0


	//   ....[8]....
        /*0ca0*/ 	.word	0x000084d0


	//   ....[9]....
        /*0ca4*/ 	.word	0x00008540


	//----- nvinfo : EIATTR_MAX_THREADS
	.align		4
.L_49:
        /*0ca8*/ 	.byte	0x04, 0x05
        /*0caa*/ 	.short	(.L_51 - .L_50)
.L_50:
        /*0cac*/ 	.word	0x00000100
        /*0cb0*/ 	.word	0x00000001
        /*0cb4*/ 	.word	0x00000001


	//----- nvinfo : EIATTR_CRS_STACK_SIZE
	.align		4
.L_51:
        /*0cb8*/ 	.byte	0x04, 0x1e
        /*0cba*/ 	.short	(.L_53 - .L_52)
.L_52:
        /*0cbc*/ 	.word	0x00000000


	//----- nvinfo : EIATTR_CBANK_PARAM_SIZE
	.align		4
.L_53:
        /*0cc0*/ 	.byte	0x03, 0x19
        /*0cc2*/ 	.short	0x0800


	//----- nvinfo : EIATTR_PARAM_CBANK
	.align		4
        /*0cc4*/ 	.byte	0x04, 0x0a
        /*0cc6*/ 	.short	(.L_55 - .L_54)
	.align		4
.L_54:
        /*0cc8*/ 	.word	index@(.nv.constant0._ZN7cutlass13device_kernelINS_4gemm6kernel13GemmUniversalIN4cute5tupleIJiiiiEEENS1_10collective13CollectiveMmaINS1_35MainloopSm100TmaUmmaWarpSpecializedILi15ELi2ELi4ENS5_IJNS4_1CILi2EEENSA_ILi1EEESC_EEEEENS5_IJNSA_ILi128EEENSA_ILi96EEENSA_ILi64EEEEEENS_10bfloat16_tENS5_IJlSC_lEEESJ_SK_NS4_8TiledMMAINS4_8MMA_AtomIJNS4_26SM100_MMA_F16BF16_2x1SM_SSISJ_SJ_fLi128ELi96ELNS4_4UMMA5MajorE0ELSP_0ELNSO_7ScaleInE0ELSQ_0EEEEEENS4_6LayoutINS5_IJSC_SC_SC_EEENS5_IJNSA_ILi0EEESV_SV_EEEEENS5_IJNS4_10UnderscoreESY_SY_EEEEENS4_18SM100_TMA_2SM_LOADENS4_14ComposedLayoutINS4_7SwizzleILi3ELi4ELi3EEENS4_18smem_ptr_flag_bitsILi16EEENST_INS5_IJNSA_ILi8EEESH_EEENS5_IJSH_SC_EEEEEEEvNS4_8identityES11_S1B_vS1C_EENS_8epilogue10collective18CollectiveEpilogueINS1E_23Sm100TmaWarpSpecializedILi3ELi2ELi16ELb1ELb0EEEJNS5_IJSH_SG_SH_EEENS5_IJNST_ISH_SC_EENST_INS5_IJNSA_ILi16EEESB_EEENS5_IJSC_NSA_ILi48EEEEEEEEEEESJ_SK_SJ_SK_NS1E_6fusion15FusionCallbacksIS1I_NS1R_17LinearCombinationISJ_fSJ_fLNS_15FloatRoundStyleE2EEES1J_S1Q_JEEENS4_5SM1004TMEM4LOAD26SM100_TMEM_LOAD_32dp32b16xENS4_13SM90_TMA_LOADENS12_INS13_ILi1ELi4ELi3EEES16_NST_INS5_IJS17_S1L_EEENS5_IJS1L_SC_EEEEEEENS4_39AutoVectorizingCopyWithAssumedAlignmentILi128EEENS4_14SM90_TMA_STOREES26_S28_S28_EEEvvEEEEvNT_6ParamsE)
        /*0ccc*/ 	.short	0x0380
        /*0cce*/ 	.short	0x0800


	//----- nvinfo : EIATTR_SW_WAR
	.align		4
.L_55:
        /*0cd0*/ 	.byte	0x04, 0x36
        /*0cd2*/ 	.short	(.L_57 - .L_56)
.L_56:
        /*0cd4*/ 	.word	0x00000008
.L_57:


//--------------------- .nv.callgraph             --------------------------
	.section	.nv.callgraph,"",@"SHT_CUDA_CALLGRAPH"
	.align	4
	.sectionentsize	8
	.align		4
        /*0000*/ 	.word	0x00000000
	.align		4
        /*0004*/ 	.word	0xffffffff
	.align		4
        /*0008*/ 	.word	index@(_ZN7cutlass13device_kernelINS_4gemm6kernel13GemmUniversalIN4cute5tupleIJiiiiEEENS1_10collective13CollectiveMmaINS1_35MainloopSm100TmaUmmaWarpSpecializedILi15ELi2ELi4ENS5_IJNS4_1CILi2EEENSA_ILi1EEESC_EEEEENS5_IJNSA_ILi128EEENSA_ILi96EEENSA_ILi64EEEEEENS_10bfloat16_tENS5_IJlSC_lEEESJ_SK_NS4_8TiledMMAINS4_8MMA_AtomIJNS4_26SM100_MMA_F16BF16_2x1SM_SSISJ_SJ_fLi128ELi96ELNS4_4UMMA5MajorE0ELSP_0ELNSO_7ScaleInE0ELSQ_0EEEEEENS4_6LayoutINS5_IJSC_SC_SC_EEENS5_IJNSA_ILi0EEESV_SV_EEEEENS5_IJNS4_10UnderscoreESY_SY_EEEEENS4_18SM100_TMA_2SM_LOADENS4_14ComposedLayoutINS4_7SwizzleILi3ELi4ELi3EEENS4_18smem_ptr_flag_bitsILi16EEENST_INS5_IJNSA_ILi8EEESH_EEENS5_IJSH_SC_EEEEEEEvNS4_8identityES11_S1B_vS1C_EENS_8epilogue10collective18CollectiveEpilogueINS1E_23Sm100TmaWarpSpecializedILi3ELi2ELi16ELb1ELb0EEEJNS5_IJSH_SG_SH_EEENS5_IJNST_ISH_SC_EENST_INS5_IJNSA_ILi16EEESB_EEENS5_IJSC_NSA_ILi48EEEEEEEEEEESJ_SK_SJ_SK_NS1E_6fusion15FusionCallbacksIS1I_NS1R_17LinearCombinationISJ_fSJ_fLNS_15FloatRoundStyleE2EEES1J_S1Q_JEEENS4_5SM1004TMEM4LOAD26SM100_TMEM_LOAD_32dp32b16xENS4_13SM90_TMA_LOADENS12_INS13_ILi1ELi4ELi3EEES16_NST_INS5_IJS17_S1L_EEENS5_IJS1L_SC_EEEEEEENS4_39AutoVectorizingCopyWithAssumedAlignmentILi128EEENS4_14SM90_TMA_STOREES26_S28_S28_EEEvvEEEEvNT_6ParamsE)
	.align		4
        /*000c*/ 	.word	index@(__assertfail)
	.align		4
        /*0010*/ 	.word	0x00000000
	.align		4
        /*0014*/ 	.word	0xfffffffe
	.align		4
        /*0018*/ 	.word	0x00000000
	.align		4
        /*001c*/ 	.word	0xfffffffd
	.align		4
        /*0020*/ 	.word	0x00000000
	.align		4
        /*0024*/ 	.word	0xfffffffc


//--------------------- .nv.constant4             --------------------------
	.section	.nv.constant4,"a",@progbits
	.align	8
	.align		8
.nv.constant4:
        /*0000*/ 	.dword	__assertfail
	.align		8
        /*0008*/ 	.dword	__unnamed_1
	.align		8
        /*0010*/ 	.dword	__unnamed_2
	.align		8
        /*0018*/ 	.dword	_ZN40_INTERNAL_05c6406f_4_k_cu_7dc1f246_126714cuda3std3__45__cpo5beginE
	.align		8
        /*0020*/ 	.dword	_ZN40_INTERNAL_05c6406f_4_k_cu_7dc1f246_126714cuda3std3__45__cpo3endE
	.align		8
        /*0028*/ 	.dword	_ZN40_INTERNAL_05c6406f_4_k_cu_7dc1f246_126714cuda3std3__45__cpo6cbeginE
	.align		8
        /*0030*/ 	.dword	_ZN40_INTERNAL_05c6406f_4_k_cu_7dc1f246_126714cuda3std3__45__cpo4cendE
	.align		8
        /*0038*/ 	.dword	_ZN40_INTERNAL_05c6406f_4_k_cu_7dc1f246_126714cuda3std3__442_GLOBAL__N__05c6406f_4_k_cu_7dc1f246_126716ignoreE
	.align		8
        /*0040*/ 	.dword	_ZN40_INTERNAL_05c6406f_4_k_cu_7dc1f246_126714cuda3std3__419piecewise_constructE
	.align		8
        /*0048*/ 	.dword	_ZN40_INTERNAL_05c6406f_4_k_cu_7dc1f246_126714cuda3std3__48in_placeE
	.align		8
        /*0050*/ 	.dword	_ZN40_INTERNAL_05c6406f_4_k_cu_7dc1f246_126714cuda3std6ranges3__45__cpo4swapE
	.align		8
        /*0058*/ 	.dword	_ZN40_INTERNAL_05c6406f_4_k_cu_7dc1f246_126714cuda3std6ranges3__45__cpo9iter_moveE
	.align		8
        /*0060*/ 	.dword	_ZN40_INTERNAL_05c6406f_4_k_cu_7dc1f246_126714cute7productE
	.align		8
        /*0068*/ 	.dword	_ZN40_INTERNAL_05c6406f_4_k_cu_7dc1f246_126714cute1_E
	.align		8
        /*0070*/ 	.dword	$str$25
	.align		8
        /*0078*/ 	.dword	$str$26
	.align		8
        /*0080*/ 	.dword	$str$27
	.align		8
        /*0088*/ 	.dword	$str$28


//--------------------- .text._ZN7cutlass13device_kernelINS_4gemm6kernel13GemmUniversalIN4cute5tupleIJiiiiEEENS1_10collective13CollectiveMmaINS1_35MainloopSm100TmaUmmaWarpSpecializedILi15ELi2ELi4ENS5_IJNS4_1CILi2EEENSA_ILi1EEESC_EEEEENS5_IJNSA_ILi128EEENSA_ILi96EEENSA_ILi64EEEEEENS_10bfloat16_tENS5_IJlSC_lEEESJ_SK_NS4_8TiledMMAINS4_8MMA_AtomIJNS4_26SM100_MMA_F16BF16_2x1SM_SSISJ_SJ_fLi128ELi96ELNS4_4UMMA5MajorE0ELSP_0ELNSO_7ScaleInE0ELSQ_0EEEEEENS4_6LayoutINS5_IJSC_SC_SC_EEENS5_IJNSA_ILi0EEESV_SV_EEEEENS5_IJNS4_10UnderscoreESY_SY_EEEEENS4_18SM100_TMA_2SM_LOADENS4_14ComposedLayoutINS4_7SwizzleILi3ELi4ELi3EEENS4_18smem_ptr_flag_bitsILi16EEENST_INS5_IJNSA_ILi8EEESH_EEENS5_IJSH_SC_EEEEEEEvNS4_8identityES11_S1B_vS1C_EENS_8epilogue10collective18CollectiveEpilogueINS1E_23Sm100TmaWarpSpecializedILi3ELi2ELi16ELb1ELb0EEEJNS5_IJSH_SG_SH_EEENS5_IJNST_ISH_SC_EENST_INS5_IJNSA_ILi16EEESB_EEENS5_IJSC_NSA_ILi48EEEEEEEEEEESJ_SK_SJ_SK_NS1E_6fusion15FusionCallbacksIS1I_NS1R_17LinearCombinationISJ_fSJ_fLNS_15FloatRoundStyleE2EEES1J_S1Q_JEEENS4_5SM1004TMEM4LOAD26SM100_TMEM_LOAD_32dp32b16xENS4_13SM90_TMA_LOADENS12_INS13_ILi1ELi4ELi3EEES16_NST_INS5_IJS17_S1L_EEENS5_IJS1L_SC_EEEEEEENS4_39AutoVectorizingCopyWithAssumedAlignmentILi128EEENS4_14SM90_TMA_STOREES26_S28_S28_EEEvvEEEEvNT_6ParamsE --------------------------
	.section	.text._ZN7cutlass13device_kernelINS_4gemm6kernel13GemmUniversalIN4cute5tupleIJiiiiEEENS1_10collective13CollectiveMmaINS1_35MainloopSm100TmaUmmaWarpSpecializedILi15ELi2ELi4ENS5_IJNS4_1CILi2EEENSA_ILi1EEESC_EEEEENS5_IJNSA_ILi128EEENSA_ILi96EEENSA_ILi64EEEEEENS_10bfloat16_tENS5_IJlSC_lEEESJ_SK_NS4_8TiledMMAINS4_8MMA_AtomIJNS4_26SM100_MMA_F16BF16_2x1SM_SSISJ_SJ_fLi128ELi96ELNS4_4UMMA5MajorE0ELSP_0ELNSO_7ScaleInE0ELSQ_0EEEEEENS4_6LayoutINS5_IJSC_SC_SC_EEENS5_IJNSA_ILi0EEESV_SV_EEEEENS5_IJNS4_10UnderscoreESY_SY_EEEEENS4_18SM100_TMA_2SM_LOADENS4_14ComposedLayoutINS4_7SwizzleILi3ELi4ELi3EEENS4_18smem_ptr_flag_bitsILi16EEENST_INS5_IJNSA_ILi8EEESH_EEENS5_IJSH_SC_EEEEEEEvNS4_8identityES11_S1B_vS1C_EENS_8epilogue10collective18CollectiveEpilogueINS1E_23Sm100TmaWarpSpecializedILi3ELi2ELi16ELb1ELb0EEEJNS5_IJSH_SG_SH_EEENS5_IJNST_ISH_SC_EENST_INS5_IJNSA_ILi16EEESB_EEENS5_IJSC_NSA_ILi48EEEEEEEEEEESJ_SK_SJ_SK_NS1E_6fusion15FusionCallbacksIS1I_NS1R_17LinearCombinationISJ_fSJ_fLNS_15FloatRoundStyleE2EEES1J_S1Q_JEEENS4_5SM1004TMEM4LOAD26SM100_TMEM_LOAD_32dp32b16xENS4_13SM90_TMA_LOADENS12_INS13_ILi1ELi4ELi3EEES16_NST_INS5_IJS17_S1L_EEENS5_IJS1L_SC_EEEEEEENS4_39AutoVectorizingCopyWithAssumedAlignmentILi128EEENS4_14SM90_TMA_STOREES26_S28_S28_EEEvvEEEEvNT_6ParamsE,"ax",@progbits
	.align	128
.text._ZN7cutlass13device_kernelINS_4gemm6kernel13GemmUniversalIN4cute5tupleIJiiiiEEENS1_10collective13CollectiveMmaINS1_35MainloopSm100TmaUmmaWarpSpecializedILi15ELi2ELi4ENS5_IJNS4_1CILi2EEENSA_ILi1EEESC_EEEEENS5_IJNSA_ILi128EEENSA_ILi96EEENSA_ILi64EEEEEENS_10bfloat16_tENS5_IJlSC_lEEESJ_SK_NS4_8TiledMMAINS4_8MMA_AtomIJNS4_26SM100_MMA_F16BF16_2x1SM_SSISJ_SJ_fLi128ELi96ELNS4_4UMMA5MajorE0ELSP_0ELNSO_7ScaleInE0ELSQ_0EEEEEENS4_6LayoutINS5_IJSC_SC_SC_EEENS5_IJNSA_ILi0EEESV_SV_EEEEENS5_IJNS4_10UnderscoreESY_SY_EEEEENS4_18SM100_TMA_2SM_LOADENS4_14ComposedLayoutINS4_7SwizzleILi3ELi4ELi3EEENS4_18smem_ptr_flag_bitsILi16EEENST_INS5_IJNSA_ILi8EEESH_EEENS5_IJSH_SC_EEEEEEEvNS4_8identityES11_S1B_vS1C_EENS_8epilogue10collective18CollectiveEpilogueINS1E_23Sm100TmaWarpSpecializedILi3ELi2ELi16ELb1ELb0EEEJNS5_IJSH_SG_SH_EEENS5_IJNST_ISH_SC_EENST_INS5_IJNSA_ILi16EEESB_EEENS5_IJSC_NSA_ILi48EEEEEEEEEEESJ_SK_SJ_SK_NS1E_6fusion15FusionCallbacksIS1I_NS1R_17LinearCombinationISJ_fSJ_fLNS_15FloatRoundStyleE2EEES1J_S1Q_JEEENS4_5SM1004TMEM4LOAD26SM100_TMEM_LOAD_32dp32b16xENS4_13SM90_TMA_LOADENS12_INS13_ILi1ELi4ELi3EEES16_NST_INS5_IJS17_S1L_EEENS5_IJS1L_SC_EEEEEEENS4_39AutoVectorizingCopyWithAssumedAlignmentILi128EEENS4_14SM90_TMA_STOREES26_S28_S28_EEEvvEEEEvNT_6ParamsE:
        .type           _ZN7cutlass13device_kernelINS_4gemm6kernel13GemmUniversalIN4cute5tupleIJiiiiEEENS1_10collective13CollectiveMmaINS1_35MainloopSm100TmaUmmaWarpSpecializedILi15ELi2ELi4ENS5_IJNS4_1CILi2EEENSA_ILi1EEESC_EEEEENS5_IJNSA_ILi128EEENSA_ILi96EEENSA_ILi64EEEEEENS_10bfloat16_tENS5_IJlSC_lEEESJ_SK_NS4_8TiledMMAINS4_8MMA_AtomIJNS4_26SM100_MMA_F16BF16_2x1SM_SSISJ_SJ_fLi128ELi96ELNS4_4UMMA5MajorE0ELSP_0ELNSO_7ScaleInE0ELSQ_0EEEEEENS4_6LayoutINS5_IJSC_SC_SC_EEENS5_IJNSA_ILi0EEESV_SV_EEEEENS5_IJNS4_10UnderscoreESY_SY_EEEEENS4_18SM100_TMA_2SM_LOADENS4_14ComposedLayoutINS4_7SwizzleILi3ELi4ELi3EEENS4_18smem_ptr_flag_bitsILi16EEENST_INS5_IJNSA_ILi8EEESH_EEENS5_IJSH_SC_EEEEEEEvNS4_8identityES11_S1B_vS1C_EENS_8epilogue10collective18CollectiveEpilogueINS1E_23Sm100TmaWarpSpecializedILi3ELi2ELi16ELb1ELb0EEEJNS5_IJSH_SG_SH_EEENS5_IJNST_ISH_SC_EENST_INS5_IJNSA_ILi16EEESB_EEENS5_IJSC_NSA_ILi48EEEEEEEEEEESJ_SK_SJ_SK_NS1E_6fusion15FusionCallbacksIS1I_NS1R_17LinearCombinationISJ_fSJ_fLNS_15FloatRoundStyleE2EEES1J_S1Q_JEEENS4_5SM1004TMEM4LOAD26SM100_TMEM_LOAD_32dp32b16xENS4_13SM90_TMA_LOADENS12_INS13_ILi1ELi4ELi3EEES16_NST_INS5_IJS17_S1L_EEENS5_IJS1L_SC_EEEEEEENS4_39AutoVectorizingCopyWithAssumedAlignmentILi128EEENS4_14SM90_TMA_STOREES26_S28_S28_EEEvvEEEEvNT_6ParamsE,@function
        .size           _ZN7cutlass13device_kernelINS_4gemm6kernel13GemmUniversalIN4cute5tupleIJiiiiEEENS1_10collective13CollectiveMmaINS1_35MainloopSm100TmaUmmaWarpSpecializedILi15ELi2ELi4ENS5_IJNS4_1CILi2EEENSA_ILi1EEESC_EEEEENS5_IJNSA_ILi128EEENSA_ILi96EEENSA_ILi64EEEEEENS_10bfloat16_tENS5_IJlSC_lEEESJ_SK_NS4_8TiledMMAINS4_8MMA_AtomIJNS4_26SM100_MMA_F16BF16_2x1SM_SSISJ_SJ_fLi128ELi96ELNS4_4UMMA5MajorE0ELSP_0ELNSO_7ScaleInE0ELSQ_0EEEEEENS4_6LayoutINS5_IJSC_SC_SC_EEENS5_IJNSA_ILi0EEESV_SV_EEEEENS5_IJNS4_10UnderscoreESY_SY_EEEEENS4_18SM100_TMA_2SM_LOADENS4_14ComposedLayoutINS4_7SwizzleILi3ELi4ELi3EEENS4_18smem_ptr_flag_bitsILi16EEENST_INS5_IJNSA_ILi8EEESH_EEENS5_IJSH_SC_EEEEEEEvNS4_8identityES11_S1B_vS1C_EENS_8epilogue10collective18CollectiveEpilogueINS1E_23Sm100TmaWarpSpecializedILi3ELi2ELi16ELb1ELb0EEEJNS5_IJSH_SG_SH_EEENS5_IJNST_ISH_SC_EENST_INS5_IJNSA_ILi16EEESB_EEENS5_IJSC_NSA_ILi48EEEEEEEEEEESJ_SK_SJ_SK_NS1E_6fusion15FusionCallbacksIS1I_NS1R_17LinearCombinationISJ_fSJ_fLNS_15FloatRoundStyleE2EEES1J_S1Q_JEEENS4_5SM1004TMEM4LOAD26SM100_TMEM_LOAD_32dp32b16xENS4_13SM90_TMA_LOADENS12_INS13_ILi1ELi4ELi3EEES16_NST_INS5_IJS17_S1L_EEENS5_IJS1L_SC_EEEEEEENS4_39AutoVectorizingCopyWithAssumedAlignmentILi128EEENS4_14SM90_TMA_STOREES26_S28_S28_EEEvvEEEEvNT_6ParamsE,(.L_x_218 - _ZN7cutlass13device_kernelINS_4gemm6kernel13GemmUniversalIN4cute5tupleIJiiiiEEENS1_10collective13CollectiveMmaINS1_35MainloopSm100TmaUmmaWarpSpecializedILi15ELi2ELi4ENS5_IJNS4_1CILi2EEENSA_ILi1EEESC_EEEEENS5_IJNSA_ILi128EEENSA_ILi96EEENSA_ILi64EEEEEENS_10bfloat16_tENS5_IJlSC_lEEESJ_SK_NS4_8TiledMMAINS4_8MMA_AtomIJNS4_26SM100_MMA_F16BF16_2x1SM_SSISJ_SJ_fLi128ELi96ELNS4_4UMMA5MajorE0ELSP_0ELNSO_7ScaleInE0ELSQ_0EEEEEENS4_6LayoutINS5_IJSC_SC_SC_EEENS5_IJNSA_ILi0EEESV_SV_EEEEENS5_IJNS4_10UnderscoreESY_SY_EEEEENS4_18SM100_TMA_2SM_LOADENS4_14ComposedLayoutINS4_7SwizzleILi3ELi4ELi3EEENS4_18smem_ptr_flag_bitsILi16EEENST_INS5_IJNSA_ILi8EEESH_EEENS5_IJSH_SC_EEEEEEEvNS4_8identityES11_S1B_vS1C_EENS_8epilogue10collective18CollectiveEpilogueINS1E_23Sm100TmaWarpSpecializedILi3ELi2ELi16ELb1ELb0EEEJNS5_IJSH_SG_SH_EEENS5_IJNST_ISH_SC_EENST_INS5_IJNSA_ILi16EEESB_EEENS5_IJSC_NSA_ILi48EEEEEEEEEEESJ_SK_SJ_SK_NS1E_6fusion15FusionCallbacksIS1I_NS1R_17LinearCombinationISJ_fSJ_fLNS_15FloatRoundStyleE2EEES1J_S1Q_JEEENS4_5SM1004TMEM4LOAD26SM100_TMEM_LOAD_32dp32b16xENS4_13SM90_TMA_LOADENS12_INS13_ILi1ELi4ELi3EEES16_NST_INS5_IJS17_S1L_EEENS5_IJS1L_SC_EEEEEEENS4_39AutoVectorizingCopyWithAssumedAlignmentILi128EEENS4_14SM90_TMA_STOREES26_S28_S28_EEEvvEEEEvNT_6ParamsE)
        .other          _ZN7cutlass13device_kernelINS_4gemm6kernel13GemmUniversalIN4cute5tupleIJiiiiEEENS1_10collective13CollectiveMmaINS1_35MainloopSm100TmaUmmaWarpSpecializedILi15ELi2ELi4ENS5_IJNS4_1CILi2EEENSA_ILi1EEESC_EEEEENS5_IJNSA_ILi128EEENSA_ILi96EEENSA_ILi64EEEEEENS_10bfloat16_tENS5_IJlSC_lEEESJ_SK_NS4_8TiledMMAINS4_8MMA_AtomIJNS4_26SM100_MMA_F16BF16_2x1SM_SSISJ_SJ_fLi128ELi96ELNS4_4UMMA5MajorE0ELSP_0ELNSO_7ScaleInE0ELSQ_0EEEEEENS4_6LayoutINS5_IJSC_SC_SC_EEENS5_IJNSA_ILi0EEESV_SV_EEEEENS5_IJNS4_10UnderscoreESY_SY_EEEEENS4_18SM100_TMA_2SM_LOADENS4_14ComposedLayoutINS4_7SwizzleILi3ELi4ELi3EEENS4_18smem_ptr_flag_bitsILi16EEENST_INS5_IJNSA_ILi8EEESH_EEENS5_IJSH_SC_EEEEEEEvNS4_8identityES11_S1B_vS1C_EENS_8epilogue10collective18CollectiveEpilogueINS1E_23Sm100TmaWarpSpecializedILi3ELi2ELi16ELb1ELb0EEEJNS5_IJSH_SG_SH_EEENS5_IJNST_ISH_SC_EENST_INS5_IJNSA_ILi16EEESB_EEENS5_IJSC_NSA_ILi48EEEEEEEEEEESJ_SK_SJ_SK_NS1E_6fusion15FusionCallbacksIS1I_NS1R_17LinearCombinationISJ_fSJ_fLNS_15FloatRoundStyleE2EEES1J_S1Q_JEEENS4_5SM1004TMEM4LOAD26SM100_TMEM_LOAD_32dp32b16xENS4_13SM90_TMA_LOADENS12_INS13_ILi1ELi4ELi3EEES16_NST_INS5_IJS17_S1L_EEENS5_IJS1L_SC_EEEEEEENS4_39AutoVectorizingCopyWithAssumedAlignmentILi128EEENS4_14SM90_TMA_STOREES26_S28_S28_EEEvvEEEEvNT_6ParamsE,@"STO_CUDA_ENTRY STV_DEFAULT"
_ZN7cutlass13device_kernelINS_4gemm6kernel13GemmUniversalIN4cute5tupleIJiiiiEEENS1_10collective13CollectiveMmaINS1_35MainloopSm100TmaUmmaWarpSpecializedILi15ELi2ELi4ENS5_IJNS4_1CILi2EEENSA_ILi1EEESC_EEEEENS5_IJNSA_ILi128EEENSA_ILi96EEENSA_ILi64EEEEEENS_10bfloat16_tENS5_IJlSC_lEEESJ_SK_NS4_8TiledMMAINS4_8MMA_AtomIJNS4_26SM100_MMA_F16BF16_2x1SM_SSISJ_SJ_fLi128ELi96ELNS4_4UMMA5MajorE0ELSP_0ELNSO_7ScaleInE0ELSQ_0EEEEEENS4_6LayoutINS5_IJSC_SC_SC_EEENS5_IJNSA_ILi0EEESV_SV_EEEEENS5_IJNS4_10UnderscoreESY_SY_EEEEENS4_18SM100_TMA_2SM_LOADENS4_14ComposedLayoutINS4_7SwizzleILi3ELi4ELi3EEENS4_18smem_ptr_flag_bitsILi16EEENST_INS5_IJNSA_ILi8EEESH_EEENS5_IJSH_SC_EEEEEEEvNS4_8identityES11_S1B_vS1C_EENS_8epilogue10collective18CollectiveEpilogueINS1E_23Sm100TmaWarpSpecializedILi3ELi2ELi16ELb1ELb0EEEJNS5_IJSH_SG_SH_EEENS5_IJNST_ISH_SC_EENST_INS5_IJNSA_ILi16EEESB_EEENS5_IJSC_NSA_ILi48EEEEEEEEEEESJ_SK_SJ_SK_NS1E_6fusion15FusionCallbacksIS1I_NS1R_17LinearCombinationISJ_fSJ_fLNS_15FloatRoundStyleE2EEES1J_S1Q_JEEENS4_5SM1004TMEM4LOAD26SM100_TMEM_LOAD_32dp32b16xENS4_13SM90_TMA_LOADENS12_INS13_ILi1ELi4ELi3EEES16_NST_INS5_IJS17_S1L_EEENS5_IJS1L_SC_EEEEEEENS4_39AutoVectorizingCopyWithAssumedAlignmentILi128EEENS4_14SM90_TMA_STOREES26_S28_S28_EEEvvEEEEvNT_6ParamsE:
[----:B------:R-:W1:Y:S01]  /*0000*/  LDC R1, c[0x0][0x37c] ;  /* 0x0000df00ff017b82 */ /* 0x000e620000000800 */
[----:B------:R-:W2:Y:S01]  /*0010*/  S2R R72, SR_TID.X ;  /* 0x0000000000487919 */ /* 0x000ea20000002100 */
[----:B------:R-:W3:Y:S06]  /*0020*/  LDCU.64 UR4, c[0x0][0x890] ;  /* 0x00011200ff0477ac */ /* 0x000eec0008000a00 */
[----:B------:R-:W4:Y:S01]  /*0030*/  S2UR UR37, SR_CgaCtaId ;  /* 0x00000000002579c3 */ /* 0x000f220000008800 */
[----:B------:R-:W-:Y:S02]  /*0040*/  PRMT R59, RZ, 0x7610, R59 ;  /* 0x00007610ff3b7816 */ /* 0x000fe4000000003b */
[----:B------:R-:W-:Y:S01]  /*0050*/  ELECT P1, URZ, PT ;  /* 0x0000000000ff782f */ /* 0x000fe20003820000 */
[----:B------:R-:W1:Y:S01]  /*0060*/  LDCU.64 UR46, c[0x0][0x358] ;  /* 0x00006b00ff2e77ac */ /* 0x000e620008000a00 */
[----:B---3--:R-:W-:-:S04]  /*0070*/  UISETP.NE.U32.AND UP0, UPT, UR4, URZ, UPT ;  /* 0x000000ff0400728c */ /* 0x008fc8000bf05070 */
[----:B------:R-:W-:Y:S02]  /*0080*/  UISETP.NE.AND.EX UP0, UPT, UR5, URZ, UPT, UP0 ;  /* 0x000000ff0500728c */ /* 0x000fe4000bf05300 */
[----:B----4-:R-:W-:Y:S02]  /*0090*/  ULOP3.LUT UR9, UR37, 0x1, URZ, 0xc0, !UPT ;  /* 0x0000000125097892 */ /* 0x010fe4000f8ec0ff */
[----:B------:R-:W-:Y:S01]  /*00a0*/  ULOP3.LUT UR8, UR37, 0x1, URZ, 0x3c, !UPT ;  /* 0x0000000125087892 */ /* 0x000fe2000f8e3cff */
[----:B--2---:R-:W-:-:S05]  /*00b0*/  SHF.R.U32.HI R66, RZ, 0x5, R72 ;  /* 0x00000005ff427819 */ /* 0x004fca0000011648 */
[----:B------:R-:W2:Y:S02]  /*00c0*/  SHFL.IDX PT, R0, R66, RZ, 0x1f ;  /* 0x00001fff42007589 */ /* 0x000ea400000e0000 */
[----:B--2---:R-:W-:Y:S01]  /*00d0*/  R2UR UR10, R0 ;  /* 0x00000000000a72ca */ /* 0x004fe200000e0000 */
[----:B-1----:R-:W-:-:S14]  /*00e0*/  BRA.U UP0, `(.L_x_0) ;  /* 0x00000001002c7547 */ /* 0x002fdc000b800000 */
[----:B------:R-:W1:Y:S02]  /*00f0*/  LDCU.64 UR6, c[0x0][0x888] ;  /* 0x00011100ff0677ac */ /* 0x000e640008000a00 */
[----:B-1----:R-:W-:-:S04]  /*0100*/  UISETP.NE.U32.AND UP0, UPT, UR6, URZ, UPT ;  /* 0x000000ff0600728c */ /* 0x002fc8000bf05070 */
[----:B------:R-:W-:-:S09]  /*0110*/  UISETP.NE.AND.EX UP0, UPT, UR7, URZ, UPT, UP0 ;  /* 0x000000ff0700728c */ /* 0x000fd2000bf05300 */
[----:B------:R-:W-:Y:S05]  /*0120*/  BRA.U !UP0, `(.L_x_1) ;  /* 0x0000000108107547 */ /* 0x000fea000b800000 */
[----:B------:R-:W1:Y:S02]  /*0130*/  LDC.64 R2, c[0x0][0x888] ;  /* 0x00022200ff027b82 */ /* 0x000e640000000a00 */
[----:B-1----:R1:W5:Y:S01]  /*0140*/  LDG.E R35, desc[UR46][R2.64] ;  /* 0x0000002e02237981 */ /* 0x002362000c1e1900 */
[----:B------:R-:W-:Y:S01]  /*0150*/  HFMA2 R59, -RZ, RZ, 0, 5.9604644775390625e-08 ;  /* 0x00000001ff3b7431 */ /* 0x000fe200000001ff */
[----:B------:R-:W-:Y:S05]  /*0160*/  BRA `(.L_x_0) ;  /* 0x00000000000c7947 */ /* 0x000fea0003800000 */
.L_x_1:
[----:B------:R-:W1:Y:S01]  /*0170*/  LDCU UR6, c[0x0][0x880] ;  /* 0x00011000ff0677ac */ /* 0x000e620008000800 */
[----:B------:R-:W-:Y:S01]  /*0180*/  HFMA2 R59, -RZ, RZ, 0, 5.9604644775390625e-08 ;  /* 0x00000001ff3b7431 */ /* 0x000fe200000001ff */
[----:B-1----:R-:W-:-:S07]  /*0190*/  MOV R35, UR6 ;  /* 0x0000000600237c02 */ /* 0x002fce0008000f00 */
.L_x_0:
[----:B------:R-:W2:Y:S02]  /*01a0*/  LDCU.64 UR6, c[0x0][0x8b0] ;  /* 0x00011600ff0677ac */ /* 0x000ea40008000a00 */
[----:B--2---:R-:W-:-:S04]  /*01b0*/  UISETP.NE.U32.AND UP0, UPT, UR6, URZ, UPT ;  /* 0x000000ff0600728c */ /* 0x004fc8000bf05070 */
[----:B------:R-:W-:-:S09]  /*01c0*/  UISETP.NE.AND.EX UP0, UPT, UR7, URZ, UPT, UP0 ;  /* 0x000000ff0700728c */ /* 0x000fd2000bf05300 */
[----:B------:R-:W-:Y:S05]  /*01d0*/  BRA.U UP0, `(.L_x_2) ;  /* 0x0000000100247547 */ /* 0x000fea000b800000 */
[----:B------:R-:W2:Y:S02]  /*01e0*/  LDCU.64 UR6, c[0x0][0x8a8] ;  /* 0x00011500ff0677ac */ /* 0x000ea40008000a00 */
[----:B--2---:R-:W-:-:S04]  /*01f0*/  UISETP.NE.U32.AND UP0, UPT, UR6, URZ, UPT ;  /* 0x000000ff0600728c */ /* 0x004fc8000bf05070 */
[----:B------:R-:W-:-:S09]  /*0200*/  UISETP.NE.AND.EX UP0, UPT, UR7, URZ, UPT, UP0 ;  /* 0x000000ff0700728c */ /* 0x000fd2000bf05300 */
[----:B------:R-:W-:Y:S05]  /*0210*/  BRA.U !UP0, `(.L_x_3) ;  /* 0x00000001080c7547 */ /* 0x000fea000b800000 */
[----:B------:R-:W2:Y:S02]  /*0220*/  LDC.64 R30, c[0x0][0x8a8] ;  /* 0x00022a00ff1e7b82 */ /* 0x000ea40000000a00 */
[----:B--2---:R2:W5:Y:S01]  /*0230*/  LDG.E R30, desc[UR46][R30.64] ;  /* 0x0000002e1e1e7981 */ /* 0x004562000c1e1900 */
[----:B------:R-:W-:Y:S05]  /*0240*/  BRA `(.L_x_2) ;  /* 0x0000000000087947 */ /* 0x000fea0003800000 */
.L_x_3:
[----:B------:R-:W2:Y:S02]  /*0250*/  LDCU UR6, c[0x0][0x8a0] ;  /* 0x00011400ff0677ac */ /* 0x000ea40008000800 */
[----:B--2---:R-:W-:Y:S02]  /*0260*/  MOV R30, UR6 ;  /* 0x00000006001e7c02 */ /* 0x004fe40008000f00 */
.L_x_2:
[----:B------:R-:W-:Y:S01]  /*0270*/  IMAD.U32 R0, RZ, RZ, UR10 ;  /* 0x0000000aff007e24 */ /* 0x000fe2000f8e00ff */
[----:B------:R-:W-:Y:S04]  /*0280*/  BSSY.RECONVERGENT B0, `(.L_x_4) ;  /* 0x000000c000007945 */ /* 0x000fe80003800200 */
[C---:B------:R-:W-:Y:S02]  /*0290*/  ISETP.NE.OR P2, PT, R0.reuse, 0x1, !P1 ;  /* 0x000000010000780c */ /* 0x040fe40004f45670 */
[----:B------:R-:W-:-:S11]  /*02a0*/  ISETP.NE.OR P0, PT, R0, 0x3, !P1 ;  /* 0x000000030000780c */ /* 0x000fd60004f05670 */
[----:B------:R-:W-:Y:S05]  /*02b0*/  @P2 BRA `(.L_x_5) ;  /* 0x0000000000202947 */ /* 0x000fea0003800000 */
[----:B------:R-:W3:Y:S02]  /*02c0*/  LDCU.64 UR6, c[0x0][0x348] ;  /* 0x00006900ff0677ac */ /* 0x000ee40008000a00 */
[----:B---3--:R-:W-:Y:S02]  /*02d0*/  UIADD3 UR12, UP1, UPT, UR6, 0x80, URZ ;  /* 0x00000080060c7890 */ /* 0x008fe4000ff3e0ff */
[----:B------:R-:W-:Y:S02]  /*02e0*/  UIADD3 UR6, UP0, UPT, UR6, 0x180, URZ ;  /* 0x0000018006067890 */ /* 0x000fe4000ff1e0ff */
[----:B------:R-:W-:Y:S02]  /*02f0*/  UIADD3.X UR13, UPT, UPT, URZ, UR7, URZ, UP1, !UPT ;  /* 0x00000007ff0d7290 */ /* 0x000fe40008ffe4ff */
[----:B------:R-:W-:-:S07]  /*0300*/  UIADD3.X UR7, UPT, UPT, URZ, UR7, URZ, UP0, !UPT ;  /* 0x00000007ff077290 */ /* 0x000fce00087fe4ff */
[----:B------:R3:W-:Y:S02]  /*0310*/  UTMACCTL.PF [UR12] ;  /* 0x000000000c0079b9 */ /* 0x0007e40008040000 */
[----:B------:R3:W-:Y:S02]  /*0320*/  UTMACCTL.PF [UR6] ;  /* 0x00000000060079b9 */ /* 0x0007e40008040000 */
[----:B---3--:R-:W-:Y:S01]  /*0330*/  NOP ;  /* 0x0000000000007918 */ /* 0x008fe20000000000 */
.L_x_5:
[----:B------:R-:W-:Y:S05]  /*0340*/  BSYNC.RECONVERGENT B0 ;  /* 0x0000000000007941 */ /* 0x000fea0003800200 */
.L_x_4:
[----:B------:R-:W-:Y:S04]  /*0350*/  BSSY.RECONVERGENT B0, `(.L_x_6) ;  /* 0x000000a000007945 */ /* 0x000fe80003800200 */
        /* <DEDUP_REMOVED lines=9> */
.L_x_7:
[----:B------:R-:W-:Y:S05]  /*03f0*/  BSYNC.RECONVERGENT B0 ;  /* 0x0000000000007941 */ /* 0x000fea0003800200 */
.L_x_6:
[----:B------:R-:W3:Y:S01]  /*0400*/  LDCU.64 UR6, c[0x0][0x888] ;  /* 0x00011100ff0677ac */ /* 0x000ee20008000a00 */
[----:B------:R-:W-:Y:S02]  /*0410*/  UISETP.EQ.U32.AND UP1, UPT, UR4, URZ, UPT ;  /* 0x000000ff0400728c */ /* 0x000fe4000bf22070 */
[----:B------:R-:W-:Y:S02]  /*0420*/  UPLOP3.LUT UP5, UPT, UPT, UPT, UPT, 0x80, 0x8 ;  /* 0x000000000008789c */ /* 0x000fe40003faf070 */
[----:B---3--:R-:W-:-:S04]  /*0430*/  UISETP.NE.U32.AND UP0, UPT, UR6, URZ, UPT ;  /* 0x000000ff0600728c */ /* 0x008fc8000bf05070 */
[----:B------:R-:W-:-:S04]  /*0440*/  UISETP.NE.AND.EX UP0, UPT, UR7, URZ, UPT, UP0 ;  /* 0x000000ff0700728c */ /* 0x000fc8000bf05300 */
[----:B------:R-:W-:-:S04]  /*0450*/  UISETP.EQ.OR.EX UP2, UPT, UR5, URZ, !UP0, UP1 ;  /* 0x000000ff0500728c */ /* 0x000fc8000c742710 */
[----:B------:R-:W-:-:S05]  /*0460*/  UP2UR UR51, UPR, URZ, 0x4 ;  /* 0x00000004ff337883 */ /* 0x000fca0008000000 */
[----:B------:R-:W-:Y:S07]  /*0470*/  BRA.U !UP2, `(.L_x_8) ;  /* 0x000000010a207547 */ /* 0x000fee000b800000 */
[----:B------:R-:W-:Y:S01]  /*0480*/  UISETP.NE.U32.AND UP2, UPT, UR4, URZ, UPT ;  /* 0x000000ff0400728c */ /* 0x000fe2000bf45070 */
[----:B-----5:R-:W-:Y:S01]  /*0490*/  FSETP.NEU.AND P0, PT, R35, RZ, PT ;  /* 0x000000ff2300720b */ /* 0x020fe20003f0d000 */
[----:B------:R-:W-:Y:S02]  /*04a0*/  USEL UR4, URZ, 0xffffffff, UP0 ;  /* 0xffffffffff047887 */ /* 0x000fe40008000000 */
[----:B------:R-:W-:-:S10]  /*04b0*/  UISETP.NE.AND.EX UP2, UPT, UR5, URZ, UPT, UP2 ;  /* 0x000000ff0500728c */ /* 0x000fd4000bf45320 */
[----:B------:R-:W-:Y:S01]  /*04c0*/  VOTEU.ANY UP1, P0 ;  /* 0x0000000000ff7886 */ /* 0x000fe20000020100 */
[----:B------:R-:W-:-:S04]  /*04d0*/  @!UP2 USEL UR4, URZ, 0xffffffff, UP1 ;  /* 0xffffffffff04a887 */ /* 0x000fc80008800000 */
[----:B------:R-:W-:-:S04]  /*04e0*/  ULOP3.LUT UR4, UR4, 0x1, URZ, 0xc0, !UPT ;  /* 0x0000000104047892 */ /* 0x000fc8000f8ec0ff */
[----:B------:R-:W-:-:S11]  /*04f0*/  UISETP.NE.U32.AND UP5, UPT, UR4, 0x1, UPT ;  /* 0x000000010400788c */ /* 0x000fd6000bfa5070 */
.L_x_8:
[----:B------:R-:W3:Y:S01]  /*0500*/  SHFL.IDX PT, R0, R66, RZ, 0x1f ;  /* 0x00001fff42007589 */ /* 0x000ee200000e0000 */
[----:B------:R-:W-:-:S04]  /*0510*/  UISETP.NE.AND UP1, UPT, UR10, 0x2, UPT ;  /* 0x000000020a00788c */ /* 0x000fc8000bf25270 */
[----:B------:R-:W-:Y:S02]  /*0520*/  UISETP.EQ.AND UP2, UPT, UR9, URZ, !UP1 ;  /* 0x000000ff0900728c */ /* 0x000fe4000cf42270 */
[----:B------:R-:W-:-:S04]  /*0530*/  USEL UR6, URZ, 0x1, UP1 ;  /* 0x00000001ff067887 */ /* 0x000fc80008800000 */
[----:B------:R-:W-:Y:S02]  /*0540*/  PLOP3.LUT P5, PT, P1, PT, UP2, 0x80, 0x8 ;  /* 0x000000000008781c */ /* 0x000fe40000faf028 */
[----:B---3--:R-:W-:-:S13]  /*0550*/  ISETP.NE.AND P0, PT, R0, RZ, PT ;  /* 0x000000ff0000720c */ /* 0x008fda0003f05270 */
[----:B------:R-:W-:Y:S05]  /*0560*/  @P0 BRA `(.L_x_9) ;  /* 0x0000000000a80947 */ /* 0x000fea0003800000 */
[----:B------:R-:W-:Y:S01]  /*0570*/  ELECT P0, URZ, PT ;  /* 0x0000000000ff782f */ /* 0x000fe20003800000 */
[----:B------:R-:W-:-:S12]  /*0580*/  BSSY.RECONVERGENT B0, `(.L_x_9) ;  /* 0x0000028000007945 */ /* 0x000fd80003800200 */
[----:B------:R-:W-:Y:S05]  /*0590*/  @!P0 BRA `(.L_x_10) ;  /* 0x0000000000988947 */ /* 0x000fea0003800000 */
[----:B------:R-:W-:Y:S01]  /*05a0*/  UMOV UR5, 0x400 ;  /* 0x0000040000057882 */ /* 0x000fe20000000000 */
[----:B------:R-:W-:Y:S01]  /*05b0*/  UMOV UR4, 0x1 ;  /* 0x0000000100047882 */ /* 0x000fe20000000000 */
[----:B------:R-:W-:Y:S02]  /*05c0*/  ULEA UR5, UR37, UR5, 0x18 ;  /* 0x0000000525057291 */ /* 0x000fe4000f8ec0ff */
[----:B------:R-:W-:-:S04]  /*05d0*/  UIADD3 UR12, UPT, UPT, -UR4, 0x100000, URZ ;  /* 0x00100000040c7890 */ /* 0x000fc8000fffe1ff */
[----:B------:R-:W-:Y:S02]  /*05e0*/  USHF.L.U32 UR13, UR12, 0xb, URZ ;  /* 0x0000000b0c0d7899 */ /* 0x000fe400080006ff */
[----:B------:R-:W-:Y:S01]  /*05f0*/  USHF.L.U32 UR12, UR12, 0x1, URZ ;  /* 0x000000010c0c7899 */ /* 0x000fe200080006ff */
[----:B------:R-:W3:Y:S11]  /*0600*/  FENCE.VIEW.ASYNC.S ;  /* 0x00000000000073c6 */ /* 0x000ef60000000000 */
[----:B---3--:R3:W4:Y:S01]  /*0610*/  SYNCS.EXCH.64 URZ, [UR5], UR12 ;  /* 0x0000000c05ff75b2 */ /* 0x0087220008000100 */
[----:B------:R3:W1:Y:S01]  /*0620*/  SYNCS.EXCH.64 URZ, [UR5+0x78], UR12 ;  /* 0x0000780c05ff75b2 */ /* 0x0006620008000100 */
        /* <DEDUP_REMOVED lines=27> */
[----:B------:R3:W1:Y:S02]  /*07e0*/  SYNCS.EXCH.64 URZ, [UR5+0xe8], UR12 ;  /* 0x0000e80c05ff75b2 */ /* 0x0006640008000100 */
[----:B---34-:R-:W-:Y:S01]  /*07f0*/  NOP ;  /* 0x0000000000007918 */ /* 0x018fe20000000000 */
.L_x_10:
[----:B------:R-:W-:Y:S05]  /*0800*/  BSYNC.RECONVERGENT B0 ;  /* 0x0000000000007941 */ /* 0x000fea0003800200 */
.L_x_9:
[----:B------:R-:W3:Y:S01]  /*0810*/  SHFL.IDX PT, R0, R66, RZ, 0x1f ;  /* 0x00001fff42007589 */ /* 0x000ee200000e0000 */
[----:B------:R-:W-:Y:S01]  /*0820*/  NOP ;  /* 0x0000000000007918 */ /* 0x000fe20000000000 */
[----:B---3--:R-:W-:-:S13]  /*0830*/  ISETP.NE.AND P0, PT, R0, 0x1, PT ;  /* 0x000000010000780c */ /* 0x008fda0003f05270 */
[----:B------:R-:W-:Y:S05]  /*0840*/  @P0 BRA `(.L_x_11) ;  /* 0x00000000004c0947 */ /* 0x000fea0003800000 */
[----:B------:R-:W-:Y:S01]  /*0850*/  UMOV UR7, 0x400 ;  /* 0x0000040000077882 */ /* 0x000fe20000000000 */
[----:B------:R-:W-:Y:S01]  /*0860*/  UMOV UR5, 0x20 ;  /* 0x0000002000057882 */ /* 0x000fe20000000000 */
[----:B------:R-:W-:Y:S01]  /*0870*/  UMOV UR4, 0x80 ;  /* 0x0000008000047882 */ /* 0x000fe20000000000 */
[----:B------:R-:W-:Y:S02]  /*0880*/  ULEA UR7, UR37, UR7, 0x18 ;  /* 0x0000000725077291 */ /* 0x000fe4000f8ec0ff */
[----:B------:R-:W-:-:S04]  /*0890*/  UIADD3 UR12, UPT, UPT, -UR5, 0x100000, URZ ;  /* 0x00100000050c7890 */ /* 0x000fc8000fffe1ff */
[----:B------:R-:W-:Y:S02]  /*08a0*/  USHF.L.U32 UR13, UR12, 0xb, URZ ;  /* 0x0000000b0c0d7899 */ /* 0x000fe400080006ff */
[----:B------:R-:W-:Y:S02]  /*08b0*/  USHF.L.U32 UR12, UR12, 0x1, URZ ;  /* 0x000000010c0c7899 */ /* 0x000fe400080006ff */
[----:B------:R-:W-:-:S04]  /*08c0*/  UIADD3 UR4, UPT, UPT, -UR4, 0x100000, URZ ;  /* 0x0010000004047890 */ /* 0x000fc8000fffe1ff */
[----:B------:R-:W-:Y:S02]  /*08d0*/  USHF.L.U32 UR5, UR4, 0xb, URZ ;  /* 0x0000000b04057899 */ /* 0x000fe400080006ff */
[----:B------:R-:W-:Y:S01]  /*08e0*/  USHF.L.U32 UR4, UR4, 0x1, URZ ;  /* 0x0000000104047899 */ /* 0x000fe200080006ff */
[----:B------:R-:W-:Y:S01]  /*08f0*/  ELECT P0, URZ, PT ;  /* 0x0000000000ff782f */ /* 0x000fe20003800000 */
[----:B------:R-:W3:Y:S02]  /*0900*/  FENCE.VIEW.ASYNC.S ;  /* 0x00000000000073c6 */ /* 0x000ee40000000000 */
[----:B---3--:R3:W4:Y:S08]  /*0910*/  SYNCS.EXCH.64 URZ, [UR7+0xf0], UR12 ;  /* 0x0000f00c07ff75b2 */ /* 0x0087300008000100 */
[----:B------:R3:W1:Y:S01]  /*0920*/  SYNCS.EXCH.64 URZ, [UR7+0x108], UR4 ;  /* 0x0001080407ff75b2 */ /* 0x0006620008000100 */
[----:B------:R3:W1:Y:S01]  /*0930*/  SYNCS.EXCH.64 URZ, [UR7+0xf8], UR12 ;  /* 0x0000f80c07ff75b2 */ /* 0x0006620008000100 */
[----:B------:R3:W1:Y:S01]  /*0940*/  SYNCS.EXCH.64 URZ, [UR7+0x110], UR4 ;  /* 0x0001100407ff75b2 */ /* 0x0006620008000100 */
[----:B------:R3:W1:Y:S01]  /*0950*/  SYNCS.EXCH.64 URZ, [UR7+0x100], UR12 ;  /* 0x0001000c07ff75b2 */ /* 0x0006620008000100 */
[----:B------:R3:W1:Y:S01]  /*0960*/  SYNCS.EXCH.64 URZ, [UR7+0x118], UR4 ;  /* 0x0001180407ff75b2 */ /* 0x0006620008000100 */
[----:B------:R-:W-:Y:S01]  /*0970*/  NOP ;  /* 0x0000000000007918 */ /* 0x000fe20000000000 */
.L_x_11:
[----:B------:R-:W2:Y:S01]  /*0980*/  SHFL.IDX PT, R0, R66, RZ, 0x1f ;  /* 0x00001fff42007589 */ /* 0x000ea200000e0000 */
[----:B------:R-:W-:Y:S01]  /*0990*/  NOP ;  /* 0x0000000000007918 */ /* 0x000fe20000000000 */
[----:B--2---:R-:W-:-:S13]  /*09a0*/  ISETP.NE.AND P0, PT, R0, 0x3, PT ;  /* 0x000000030000780c */ /* 0x004fda0003f05270 */
[----:B------:R-:W-:Y:S05]  /*09b0*/  @P0 BRA `(.L_x_12) ;  /* 0x00000000002c0947 */ /* 0x000fea0003800000 */
[----:B---3--:R-:W-:Y:S01]  /*09c0*/  UMOV UR5, 0x400 ;  /* 0x0000040000057882 */ /* 0x008fe20000000000 */
[----:B------:R-:W-:Y:S01]  /*09d0*/  UMOV UR4, 0x20 ;  /* 0x0000002000047882 */ /* 0x000fe20000000000 */
[----:B------:R-:W-:Y:S02]  /*09e0*/  ULEA UR5, UR37, UR5, 0x18 ;  /* 0x0000000525057291 */ /* 0x000fe4000f8ec0ff */
[----:B------:R-:W-:-:S04]  /*09f0*/  UIADD3 UR12, UPT, UPT, -UR4, 0x100000, URZ ;  /* 0x00100000040c7890 */ /* 0x000fc8000fffe1ff */
[----:B------:R-:W-:Y:S02]  /*0a00*/  USHF.L.U32 UR13, UR12, 0xb, URZ ;  /* 0x0000000b0c0d7899 */ /* 0x000fe400080006ff */
[----:B------:R-:W-:Y:S01]  /*0a10*/  USHF.L.U32 UR12, UR12, 0x1, URZ ;  /* 0x000000010c0c7899 */ /* 0x000fe200080006ff */
[----:B------:R-:W-:Y:S01]  /*0a20*/  ELECT P0, URZ, PT ;  /* 0x0000000000ff782f */ /* 0x000fe20003800000 */
[----:B------:R-:W2:Y:S10]  /*0a30*/  FENCE.VIEW.ASYNC.S ;  /* 0x00000000000073c6 */ /* 0x000eb40000000000 */
[----:B--2---:R2:W3:Y:S01]  /*0a40*/  SYNCS.EXCH.64 URZ, [UR5+0x120], UR12 ;  /* 0x0001200c05ff75b2 */ /* 0x0044e20008000100 */
[----:B------:R2:W1:Y:S01]  /*0a50*/  SYNCS.EXCH.64 URZ, [UR5+0x128], UR12 ;  /* 0x0001280c05ff75b2 */ /* 0x0004620008000100 */
[----:B------:R-:W-:Y:S01]  /*0a60*/  NOP ;  /* 0x0000000000007918 */ /* 0x000fe20000000000 */
.L_x_12:
[----:B------:R-:W4:Y:S01]  /*0a70*/  SHFL.IDX PT, R0, R66, RZ, 0x1f ;  /* 0x00001fff42007589 */ /* 0x000f2200000e0000 */
[----:B------:R-:W-:Y:S01]  /*0a80*/  NOP ;  /* 0x0000000000007918 */ /* 0x000fe20000000000 */
[----:B----4-:R-:W-:-:S13]  /*0a90*/  ISETP.NE.AND P0, PT, R0, 0x4, PT ;  /* 0x000000040000780c */ /* 0x010fda0003f05270 */
[----:B------:R-:W-:Y:S05]  /*0aa0*/  @P0 BRA `(.L_x_13) ;  /* 0x0000000000480947 */ /* 0x000fea0003800000 */
[----:B---3--:R-:W-:Y:S01]  /*0ab0*/  UMOV UR7, 0x1e0 ;  /* 0x000001e000077882 */ /* 0x008fe20000000000 */
[----:B--2---:R-:W-:Y:S01]  /*0ac0*/  UMOV UR5, 0x400 ;  /* 0x0000040000057882 */ /* 0x004fe20000000000 */
[----:B------:R-:W-:Y:S01]  /*0ad0*/  USEL UR7, UR7, 0x1a0, UP5 ;  /* 0x000001a007077887 */ /* 0x000fe2000a800000 */
        /* <DEDUP_REMOVED lines=9> */
[----:B------:R-:W2:Y:S02]  /*0b70*/  FENCE.VIEW.ASYNC.S ;  /* 0x00000000000073c6 */ /* 0x000ea40000000000 */
[----:B--2---:R4:W2:Y:S08]  /*0b80*/  SYNCS.EXCH.64 URZ, [UR5+0x130], UR12 ;  /* 0x0001300c05ff75b2 */ /* 0x0048b00008000100 */
[----:B------:R4:W3:Y:S01]  /*0b90*/  SYNCS.EXCH.64 URZ, [UR5+0x140], UR14 ;  /* 0x0001400e05ff75b2 */ /* 0x0008e20008000100 */
[----:B------:R4:W1:Y:S01]  /*0ba0*/  SYNCS.EXCH.64 URZ, [UR5+0x138], UR12 ;  /* 0x0001380c05ff75b2 */ /* 0x0008620008000100 */
[----:B------:R4:W1:Y:S02]  /*0bb0*/  SYNCS.EXCH.64 URZ, [UR5+0x148], UR14 ;  /* 0x0001480e05ff75b2 */ /* 0x0008640008000100 */
[----:B----4-:R-:W-:Y:S01]  /*0bc0*/  NOP ;  /* 0x0000000000007918 */ /* 0x010fe20000000000 */
.L_x_13:
[----:B------:R-:W4:Y:S01]  /*0bd0*/  SHFL.IDX PT, R0, R66, RZ, 0x1f ;  /* 0x00001fff42007589 */ /* 0x000f2200000e0000 */
[----:B------:R-:W-:Y:S01]  /*0be0*/  NOP ;  /* 0x0000000000007918 */ /* 0x000fe20000000000 */
[----:B----4-:R-:W-:-:S13]  /*0bf0*/  ISETP.NE.AND P0, PT, R0, 0x5, PT ;  /* 0x000000050000780c */ /* 0x010fda0003f05270 */
[----:B------:R-:W-:Y:S05]  /*0c00*/  @P0 BRA `(.L_x_14) ;  /* 0x0000000000540947 */ /* 0x000fea0003800000 */
[----:B---3--:R-:W-:Y:S01]  /*0c10*/  UMOV UR7, 0x400 ;  /* 0x0000040000077882 */ /* 0x008fe20000000000 */
[----:B--2---:R-:W-:Y:S01]  /*0c20*/  UMOV UR5, 0x1 ;  /* 0x0000000100057882 */ /* 0x004fe20000000000 */
        /* <DEDUP_REMOVED lines=13> */
[----:B------:R4:W1:Y:S01]  /*0d00*/  SYNCS.EXCH.64 URZ, [UR7+0x178], UR4 ;  /* 0x0001780407ff75b2 */ /* 0x0008620008000100 */
[----:B------:R4:W1:Y:S01]  /*0d10*/  SYNCS.EXCH.64 URZ, [UR7+0x160], UR12 ;  /* 0x0001600c07ff75b2 */ /* 0x0008620008000100 */
[----:B------:R4:W1:Y:S01]  /*0d20*/  SYNCS.EXCH.64 URZ, [UR7+0x180], UR4 ;  /* 0x0001800407ff75b2 */ /* 0x0008620008000100 */
[----:B------:R4:W1:Y:S01]  /*0d30*/  SYNCS.EXCH.64 URZ, [UR7+0x168], UR12 ;  /* 0x0001680c07ff75b2 */ /* 0x0008620008000100 */
[----:B------:R4:W1:Y:S02]  /*0d40*/  SYNCS.EXCH.64 URZ, [UR7+0x188], UR4 ;  /* 0x0001880407ff75b2 */ /* 0x0008640008000100 */
[----:B----4-:R-:W-:Y:S01]  /*0d50*/  NOP ;  /* 0x0000000000007918 */ /* 0x010fe20000000000 */
.L_x_14:
[----:B------:R-:W4:Y:S01]  /*0d60*/  SHFL.IDX PT, R0, R66, RZ, 0x1f ;  /* 0x00001fff42007589 */ /* 0x000f2200000e0000 */
[----:B------:R-:W-:Y:S01]  /*0d70*/  ISETP.NE.OR P1, PT, RZ, UR10, !P1 ;  /* 0x0000000aff007c0c */ /* 0x000fe2000cf25670 */
[----:B------:R-:W-:Y:S01]  /*0d80*/  NOP ;  /* 0x0000000000007918 */ /* 0x000fe20000000000 */
[----:B----4-:R-:W-:-:S13]  /*0d90*/  ISETP.NE.AND P0, PT, R0, 0x3, PT ;  /* 0x000000030000780c */ /* 0x010fda0003f05270 */
[----:B------:R-:W-:Y:S05]  /*0da0*/  @P0 BRA `(.L_x_15) ;  /* 0x0000000000340947 */ /* 0x000fea0003800000 */
[----:B--23--:R-:W-:Y:S01]  /*0db0*/  UMOV UR5, 0x400 ;  /* 0x0000040000057882 */ /* 0x00cfe20000000000 */
[----:B------:R-:W-:Y:S01]  /*0dc0*/  UMOV UR4, 0x20 ;  /* 0x0000002000047882 */ /* 0x000fe20000000000 */
[----:B------:R-:W-:Y:S02]  /*0dd0*/  ULEA UR5, UR37, UR5, 0x18 ;  /* 0x0000000525057291 */ /* 0x000fe4000f8ec0ff */
[----:B------:R-:W-:-:S04]  /*0de0*/  UIADD3 UR12, UPT, UPT, -UR4, 0x100000, URZ ;  /* 0x00100000040c7890 */ /* 0x000fc8000fffe1ff */
[----:B------:R-:W-:Y:S02]  /*0df0*/  USHF.L.U32 UR13, UR12, 0xb, URZ ;  /* 0x0000000b0c0d7899 */ /* 0x000fe400080006ff */
[----:B------:R-:W-:Y:S01]  /*0e00*/  USHF.L.U32 UR12, UR12, 0x1, URZ ;  /* 0x000000010c0c7899 */ /* 0x000fe200080006ff */
[----:B------:R-:W-:Y:S01]  /*0e10*/  ELECT P0, URZ, PT ;  /* 0x0000000000ff782f */ /* 0x000fe20003800000 */
[----:B------:R-:W2:Y:S10]  /*0e20*/  FENCE.VIEW.ASYNC.S ;  /* 0x00000000000073c6 */ /* 0x000eb40000000000 */
[----:B--2---:R4:W2:Y:S01]  /*0e30*/  SYNCS.EXCH.64 URZ, [UR5+0x190], UR12 ;  /* 0x0001900c05ff75b2 */ /* 0x0048a20008000100 */
[----:B------:R4:W3:Y:S01]  /*0e40*/  SYNCS.EXCH.64 URZ, [UR5+0x1a0], UR12 ;  /* 0x0001a00c05ff75b2 */ /* 0x0008e20008000100 */
[----:B------:R4:W1:Y:S01]  /*0e50*/  SYNCS.EXCH.64 URZ, [UR5+0x198], UR12 ;  /* 0x0001980c05ff75b2 */ /* 0x0008620008000100 */
[----:B------:R4:W1:Y:S02]  /*0e60*/  SYNCS.EXCH.64 URZ, [UR5+0x1a8], UR12 ;  /* 0x0001a80c05ff75b2 */ /* 0x0008640008000100 */
[----:B----4-:R-:W-:Y:S01]  /*0e70*/  NOP ;  /* 0x0000000000007918 */ /* 0x010fe20000000000 */
.L_x_15:
[----:B------:R-:W-:Y:S01]  /*0e80*/  VOTEU.ALL UP1, P1 ;  /* 0x0000000000ff7886 */ /* 0x000fe20000820000 */
[----:B--23--:R-:W2:Y:S01]  /*0e90*/  LDCU UR5, c[0x0][0x36c] ;  /* 0x00006d80ff0577ac */ /* 0x00cea20008000800 */
[----:B------:R-:W-:Y:S01]  /*0ea0*/  NOP ;  /* 0x0000000000007918 */ /* 0x000fe20000000000 */
[----:B------:R-:W-:Y:S01]  /*0eb0*/  LOP3.LUT R10, R72, 0x1f, RZ, 0xc0, !PT ;  /* 0x0000001f480a7812 */ /* 0x000fe200078ec0ff */
[----:B------:R-:W-:Y:S01]  /*0ec0*/  UMOV UR12, 0x20 ;  /* 0x00000020000c7882 */ /* 0x000fe20000000000 */
[----:B------:R-:W-:Y:S01]  /*0ed0*/  @!UP1 UMOV UR4, 0x400 ;  /* 0x0000040000049882 */ /* 0x000fe20000000000 */
[----:B------:R-:W-:-:S04]  /*0ee0*/  @!UP1 UIADD3 UR12, UPT, UPT, -UR12, 0x100000, URZ ;  /* 0x001000000c0c9890 */ /* 0x000fc8000fffe1ff */
[----:B------:R-:W-:Y:S02]  /*0ef0*/  @!UP1 USHF.L.U32 UR13, UR12, 0xb, URZ ;  /* 0x0000000b0c0d9899 */ /* 0x000fe400080006ff */
[----:B------:R-:W-:Y:S02]  /*0f00*/  @!UP1 USHF.L.U32 UR12, UR12, 0x1, URZ ;  /* 0x000000010c0c9899 */ /* 0x000fe400080006ff */
[----:B------:R-:W-:Y:S01]  /*0f10*/  @!UP1 ULEA UR4, UR37, UR4, 0x18 ;  /* 0x0000000425049291 */ /* 0x000fe2000f8ec0ff */
[----:B------:R-:W-:Y:S01]  /*0f20*/  VOTEU.ALL UP1, P1 ;  /* 0x0000000000ff7886 */ /* 0x000fe20000820000 */
[----:B------:R-:W-:Y:S01]  /*0f30*/  UISETP.NE.AND UP4, UPT, UR10, URZ, UPT ;  /* 0x000000ff0a00728c */ /* 0x000fe2000bf85270 */
[----:B------:R-:W3:Y:S09]  /*0f40*/  FENCE.VIEW.ASYNC.S ;  /* 0x00000000000073c6 */ /* 0x000ef20000000000 */
[----:B---3--:R3:W4:Y:S01]  /*0f50*/  @!UP1 SYNCS.EXCH.64 URZ, [UR4+0x1b0], UR12 ;  /* 0x0001b00c04ff95b2 */ /* 0x0087220008000100 */
[----:B--2---:R-:W-:-:S09]  /*0f60*/  UISETP.EQ.U32.AND UP1, UPT, UR5, 0x1, UPT ;  /* 0x000000010500788c */ /* 0x004fd2000bf22070 */
[----:B------:R-:W-:Y:S05]  /*0f70*/  BRA.U !UP1, `(.L_x_16) ;  /* 0x0000000109087547 */ /* 0x000fea000b800000 */
[----:B-1--4-:R-:W-:Y:S01]  /*0f80*/  UCGABAR_ARV ;  /* 0x00000000000079c7 */ /* 0x012fe20008000000 */
[----:B------:R-:W-:Y:S05]  /*0f90*/  BRA `(.L_x_17) ;  /* 0x0000000000047947 */ /* 0x000fea0003800000 */
.L_x_16:
[----:B-1--4-:R-:W-:Y:S01]  /*0fa0*/  NOP ;  /* 0x0000000000007918 */ /* 0x012fe20000000000 */
.L_x_17:
[----:B------:R-:W1:Y:S01]  /*0fb0*/  S2R R11, SR_CTAID.X ;  /* 0x00000000000b7919 */ /* 0x000e620000002500 */
[----:B------:R-:W-:-:S05]  /*0fc0*/  CS2R.32 R60, SR_CgaSize ;  /* 0x00000000003c7805 */ /* 0x000fca0000008a00 */
[----:B------:R-:W-:-:S05]  /*0fd0*/  IMAD R60, R60, -0xa0, RZ ;  /* 0xffffff603c3c7824 */ /* 0x000fca00078e02ff */
[----:B------:R-:W-:-:S14]  /*0fe0*/  R2UR UR5, R60 ;  /* 0x000000003c0572ca */ /* 0x000fdc00000e0000 */
[----:B------:R-:W2:Y:S01]  /*0ff0*/  LDCU UR5, c[0x0][UR5+0x2b0] ;  /* 0x00005600050577ac */ /* 0x000ea20008000800 */
[----:B------:R-:W-:-:S05]  /*1000*/  CS2R.32 R0, SR_CgaSize ;  /* 0x0000000000007805 */ /* 0x000fca0000008a00 */
[----:B------:R-:W-:-:S06]  /*1010*/  IMAD R0, R0, -0xa0, RZ ;  /* 0xffffff6000007824 */ /* 0x000fcc00078e02ff */
[----:B------:R-:W4:Y:S01]  /*1020*/  LDC R0, c[0x0][R0+0x2a0] ;  /* 0x0000a80000007b82 */ /* 0x000f220000000800 */
[----:B------:R-:W-:Y:S01]  /*1030*/  PRMT R8, RZ, 0x7610, R8 ;  /* 0x00007610ff087816 */ /* 0x000fe20000000008 */
[----:B------:R-:W2:Y:S01]  /*1040*/  S2R R20, SR_CTAID.Y ;  /* 0x0000000000147919 */ /* 0x000ea20000002600 */
[----:B------:R-:W-:-:S05]  /*1050*/  CS2R.32 R60, SR_CgaSize ;  /* 0x00000000003c7805 */ /* 0x000fca0000008a00 */
[----:B------:R-:W-:-:S05]  /*1060*/  IMAD R60, R60, -0xa0, RZ ;  /* 0xffffff603c3c7824 */ /* 0x000fca00078e02ff */
[----:B---3--:R-:W-:-:S14]  /*1070*/  R2UR UR4, R60 ;  /* 0x000000003c0472ca */ /* 0x008fdc00000e0000 */
[----:B------:R-:W3:Y:S01]  /*1080*/  LDCU UR4, c[0x0][UR4+0x2b4] ;  /* 0x00005680040477ac */ /* 0x000ee20008000800 */
[----:B------:R-:W-:Y:S01]  /*1090*/  UISETP.NE.AND UP2, UPT, UR10, 0x2, UPT ;  /* 0x000000020a00788c */ /* 0x000fe2000bf45270 */
[----:B------:R-:W2:Y:S01]  /*10a0*/  LDC R9, c[0x0][0xb24] ;  /* 0x0002c900ff097b82 */ /* 0x000ea20000000800 */
[----:B------:R-:W-:-:S05]  /*10b0*/  CS2R.32 R58, SR_CgaSize ;  /* 0x00000000003a7805 */ /* 0x000fca0000008a00 */
[----:B------:R-:W-:-:S06]  /*10c0*/  IMAD R58, R58, -0xa0, RZ ;  /* 0xffffff603a3a7824 */ /* 0x000fcc00078e02ff */
[----:B------:R-:W4:Y:S08]  /*10d0*/  LDC R58, c[0x0][R58+0x2a4] ;  /* 0x0000a9003a3a7b82 */ /* 0x000f300000000800 */
[----:B------:R-:W4:Y:S01]  /*10e0*/  LDC R26, c[0x0][0xb24] ;  /* 0x0002c900ff1a7b82 */ /* 0x000f220000000800 */
[----:B-1----:R-:W-:Y:S01]  /*10f0*/  I2FP.F32.U32 R4, R11 ;  /* 0x0000000b00047245 */ /* 0x002fe20000201000 */
[----:B------:R-:W-:-:S06]  /*1100*/  IMAD.MOV.U32 R21, RZ, RZ, R11 ;  /* 0x000000ffff157224 */ /* 0x000fcc00078e000b */
[----:B------:R-:W1:Y:S01]  /*1110*/  S2UR UR36, SR_CTAID.Z ;  /* 0x00000000002479c3 */ /* 0x000e620000002700 */
[----:B--2---:R-:W-:Y:S02]  /*1120*/  ISETP.GE.AND P0, PT, R9, 0x1, PT ;  /* 0x000000010900780c */ /* 0x004fe40003f06270 */
[----:B------:R-:W-:Y:S01]  /*1130*/  I2FP.F32.U32 R2, R20 ;  /* 0x0000001400027245 */ /* 0x000fe20000201000 */
[----:B------:R-:W-:-:S04]  /*1140*/  FMUL R4, R4, UR5 ;  /* 0x0000000504047c20 */ /* 0x000fc80008400000 */
[----:B---3--:R-:W-:Y:S01]  /*1150*/  FMUL R2, R2, UR4 ;  /* 0x0000000402027c20 */ /* 0x008fe20008400000 */
[----:B------:R-:W2:Y:S01]  /*1160*/  F2I.U32.TRUNC.NTZ R60, R4 ;  /* 0x00000004003c7305 */ /* 0x000ea2000020f000 */
[----:B------:R-:W3:Y:S07]  /*1170*/  LDCU UR4, c[0x0][0xb30] ;  /* 0x00016600ff0477ac */ /* 0x000eee0008000800 */
[----:B------:R-:W1:Y:S01]  /*1180*/  F2I.U32.TRUNC.NTZ R3, R2 ;  /* 0x0000000200037305 */ /* 0x000e62000020f000 */
[----:B--2---:R-:W-:-:S04]  /*1190*/  IMAD.MOV R60, RZ, RZ, -R60 ;  /* 0x000000ffff3c7224 */ /* 0x004fc800078e0a3c */
[----:B----4-:R-:W-:Y:S01]  /*11a0*/  IMAD R60, R0, R60, R11 ;  /* 0x0000003c003c7224 */ /* 0x010fe200078e020b */
[----:B------:R-:W-:Y:S01]  /*11b0*/  PRMT R0, RZ, 0x7610, R0 ;  /* 0x00007610ff007816 */ /* 0x000fe20000000000 */
[----:B---3--:R-:W-:Y:S01]  /*11c0*/  UISETP.NE.AND UP3, UPT, UR4, 0x1, UPT ;  /* 0x000000010400788c */ /* 0x008fe2000bf65270 */
[----:B-1----:R-:W-:-:S05]  /*11d0*/  IADD3 R3, PT, PT, -R3, RZ, RZ ;  /* 0x000000ff03037210 */ /* 0x002fca0007ffe1ff */
[----:B------:R-:W-:Y:S01]  /*11e0*/  IMAD R58, R58, R3, R20 ;  /* 0x000000033a3a7224 */ /* 0x000fe200078e0214 */
[----:B------:R-:W-:Y:S06]  /*11f0*/  BRA.U UP4, `(.L_x_18) ;  /* 0x0000000104247547 */ /* 0x000fec000b800000 */
[----:B------:R-:W-:Y:S01]  /*1200*/  ISETP.NE.AND P1, PT, R58, RZ, PT ;  /* 0x000000ff3a00720c */ /* 0x000fe20003f25270 */
[----:B------:R-:W-:Y:S01]  /*1210*/  IMAD.MOV.U32 R0, RZ, RZ, 0x3 ;  /* 0x00000003ff007424 */ /* 0x000fe200078e00ff */
[C---:B------:R-:W-:Y:S02]  /*1220*/  LOP3.LUT R3, R60.reuse, 0xfffffffe, RZ, 0xc0, !PT ;  /* 0xfffffffe3c037812 */ /* 0x040fe400078ec0ff */
[----:B------:R-:W-:Y:S02]  /*1230*/  ISETP.LT.U32.OR P1, PT, R60, 0x2, !P1 ;  /* 0x000000023c00780c */ /* 0x000fe40004f21470 */
[----:B------:R-:W-:Y:S02]  /*1240*/  SHF.L.U32 R0, R0, R3, RZ ;  /* 0x0000000300007219 */ /* 0x000fe400000006ff */
[----:B------:R-:W-:Y:S02]  /*1250*/  SEL R5, RZ, 0x1, !P1 ;  /* 0x00000001ff057807 */ /* 0x000fe40004800000 */
[----:B------:R-:W-:-:S05]  /*1260*/  SEL R2, RZ, 0x2, !P1 ;  /* 0x00000002ff027807 */ /* 0x000fca0004800000 */
[----:B------:R-:W-:-:S05]  /*1270*/  IMAD.IADD R2, R5, 0x1, R2 ;  /* 0x0000000105027824 */ /* 0x000fca00078e0202 */
[----:B------:R-:W-:Y:S02]  /*1280*/  PRMT R8, R2, 0x7610, R8 ;  /* 0x0000761002087816 */ /* 0x000fe40000000008 */
.L_x_18:
[----:B------:R-:W-:Y:S05]  /*1290*/  @!P0 BRA `(.L_x_19) ;  /* 0x0000000000b88947 */ /* 0x000fea0003800000 */
[----:B------:R-:W1:Y:S01]  /*12a0*/  LDC.64 R4, c[0x0][0xb18] ;  /* 0x0002c600ff047b82 */ /* 0x000e620000000a00 */
[----:B------:R-:W-:-:S07]  /*12b0*/  ISETP.NE.AND P0, PT, R9, 0x1, PT ;  /* 0x000000010900780c */ /* 0x000fce0003f05270 */
[----:B------:R-:W2:Y:S08]  /*12c0*/  LDC R14, c[0x0][0xb0c] ;  /* 0x0002c300ff0e7b82 */ /* 0x000eb00000000800 */
[----:B------:R-:W3:Y:S08]  /*12d0*/  LDC R13, c[0x0][0x370] ;  /* 0x0000dc00ff0d7b82 */ /* 0x000ef00000000800 */
[----:B------:R-:W4:Y:S01]  /*12e0*/  LDC R16, c[0x0][0x374] ;  /* 0x0000dd00ff107b82 */ /* 0x000f220000000800 */
[----:B-1----:R-:W-:-:S07]  /*12f0*/  ISETP.NE.AND P1, PT, R4, 0x1, PT ;  /* 0x000000010400780c */ /* 0x002fce0003f25270 */
[----:B------:R-:W3:Y:S01]  /*1300*/  LDC.64 R6, c[0x0][0xb10] ;  /* 0x0002c400ff067b82 */ /* 0x000ee20000000a00 */
[----:B--2---:R-:W-:-:S07]  /*1310*/  ISETP.NE.AND P2, PT, R14, 0x1, PT ;  /* 0x000000010e00780c */ /* 0x004fce0003f45270 */
[----:B------:R-:W1:Y:S08]  /*1320*/  LDC R12, c[0x0][0xb20] ;  /* 0x0002c800ff0c7b82 */ /* 0x000e700000000800 */
[----:B------:R-:W2:Y:S01]  /*1330*/  LDC.64 R2, c[0x0][0xb28] ;  /* 0x0002ca00ff027b82 */ /* 0x000ea20000000a00 */
[----:B----4-:R-:W-:-:S04]  /*1340*/  IMAD.HI.U32 R15, R16, R5, RZ ;  /* 0x00000005100f7227 */ /* 0x010fc800078e00ff */
[----:B------:R-:W-:-:S04]  /*1350*/  IMAD.HI.U32 R5, R20, R5, RZ ;  /* 0x0000000514057227 */ /* 0x000fc800078e00ff */
[----:B---3--:R-:W-:-:S04]  /*1360*/  IMAD.HI.U32 R18, R13, R6, RZ ;  /* 0x000000060d127227 */ /* 0x008fc800078e00ff */
[C---:B------:R-:W-:Y:S01]  /*1370*/  IMAD.HI.U32 R22, R11.reuse, R6, RZ ;  /* 0x000000060b167227 */ /* 0x040fe200078e00ff */
[-C--:B------:R-:W-:Y:S02]  /*1380*/  @P2 SHF.R.U32.HI R13, RZ, R7.reuse, R18 ;  /* 0x00000007ff0d2219 */ /* 0x080fe40000011612 */
[-C--:B-1----:R-:W-:Y:S02]  /*1390*/  @P1 SHF.R.U32.HI R16, RZ, R12.reuse, R15 ;  /* 0x0000000cff101219 */ /* 0x082fe4000001160f */
[----:B------:R-:W-:Y:S02]  /*13a0*/  SHF.R.U32.HI R5, RZ, R12, R5 ;  /* 0x0000000cff057219 */ /* 0x000fe40000011605 */
[----:B------:R-:W-:Y:S02]  /*13b0*/  SHF.R.U32.HI R22, RZ, R7, R22 ;  /* 0x00000007ff167219 */ /* 0x000fe40000011616 */
[----:B------:R-:W-:Y:S01]  /*13c0*/  SEL R5, R20, R5, !P1 ;  /* 0x0000000514057207 */ /* 0x000fe20004800000 */
[----:B--2---:R-:W-:Y:S01]  /*13d0*/  IMAD.HI.U32 R18, R16, R2, RZ ;  /* 0x0000000210127227 */ /* 0x004fe200078e00ff */
[----:B------:R-:W-:-:S02]  /*13e0*/  SEL R21, R11, R22, !P2 ;  /* 0x000000160b157207 */ /* 0x000fc40005000000 */
[----:B------:R-:W-:Y:S01]  /*13f0*/  IADD3 R7, PT, PT, -R5, RZ, RZ ;  /* 0x000000ff05077210 */ /* 0x000fe20007ffe1ff */
[----:B------:R-:W-:Y:S01]  /*1400*/  IMAD.HI.U32 R6, R13, R2, RZ ;  /* 0x000000020d067227 */ /* 0x000fe200078e00ff */
[----:B------:R-:W-:-:S03]  /*1410*/  @P0 SHF.R.U32.HI R16, RZ, R3, R18 ;  /* 0x00000003ff100219 */ /* 0x000fc60000011612 */
[----:B------:R-:W-:Y:S01]  /*1420*/  IMAD R7, R4, R7, R20 ;  /* 0x0000000704077224 */ /* 0x000fe200078e0214 */
[----:B------:R-:W-:Y:S01]  /*1430*/  @P0 SHF.R.U32.HI R13, RZ, R3, R6 ;  /* 0x00000003ff0d0219 */ /* 0x000fe20000011606 */
[----:B------:R-:W-:-:S04]  /*1440*/  IMAD R16, R16, R9, RZ ;  /* 0x0000000910107224 */ /* 0x000fc800078e02ff */
[----:B------:R-:W-:Y:S01]  /*1450*/  IMAD R6, R13, R9, RZ ;  /* 0x000000090d067224 */ /* 0x000fe200078e02ff */
[----:B------:R-:W-:-:S04]  /*1460*/  ISETP.GE.AND P1, PT, R5, R16, PT ;  /* 0x000000100500720c */ /* 0x000fc80003f26270 */
[----:B------:R-:W-:Y:S01]  /*1470*/  ISETP.GE.OR P1, PT, R21, R6, P1 ;  /* 0x000000061500720c */ /* 0x000fe20000f26670 */
[----:B------:R-:W-:-:S05]  /*1480*/  IMAD.HI.U32 R6, R5, R2, RZ ;  /* 0x0000000205067227 */ /* 0x000fca00078e00ff */
[----:B------:R-:W-:-:S04]  /*1490*/  SHF.R.U32.HI R6, RZ, R3, R6 ;  /* 0x00000003ff067219 */ /* 0x000fc80000011606 */
[----:B------:R-:W-:-:S03]  /*14a0*/  SEL R6, R5, R6, !P0 ;  /* 0x0000000605067207 */ /* 0x000fc60004000000 */
[----:B------:R-:W-:Y:S01]  /*14b0*/  @!P1 IMAD.HI.U32 R12, R21, R2, RZ ;  /* 0x00000002150c9227 */ /* 0x000fe200078e00ff */
[----:B------:R-:W-:-:S04]  /*14c0*/  IADD3 R2, PT, PT, -R6, RZ, RZ ;  /* 0x000000ff06027210 */ /* 0x000fc80007ffe1ff */
[----:B------:R-:W-:Y:S01]  /*14d0*/  @!P1 SHF.R.U32.HI R12, RZ, R3, R12 ;  /* 0x00000003ff0c9219 */ /* 0x000fe2000001160c */
[----:B------:R-:W-:-:S03]  /*14e0*/  IMAD R2, R9, R2, R5 ;  /* 0x0000000209027224 */ /* 0x000fc600078e0205 */
[----:B------:R-:W-:-:S05]  /*14f0*/  @!P1 SEL R3, R21, R12, !P0 ;  /* 0x0000000c15039207 */ /* 0x000fca0004000000 */
[--C-:B------:R-:W-:Y:S02]  /*1500*/  @!P1 IMAD.IADD R6, R6, 0x1, -R3.reuse ;  /* 0x0000000106069824 */ /* 0x100fe400078e0a03 */
[----:B------:R-:W-:Y:S01]  /*1510*/  @!P1 IMAD R3, R2, R13, R3 ;  /* 0x0000000d02039224 */ /* 0x000fe200078e0203 */
[----:B------:R-:W-:Y:S01]  /*1520*/  IADD3 R2, PT, PT, -R21, RZ, RZ ;  /* 0x000000ff15027210 */ /* 0x000fe20007ffe1ff */
[----:B------:R-:W-:Y:S02]  /*1530*/  @!P1 IMAD R5, R6, R9, R21 ;  /* 0x0000000906059224 */ /* 0x000fe400078e0215 */
[----:B------:R-:W-:Y:S02]  /*1540*/  @!P1 IMAD.MOV.U32 R21, RZ, RZ, R3 ;  /* 0x000000ffff159224 */ /* 0x000fe400078e0003 */
[----:B------:R-:W-:Y:S02]  /*1550*/  IMAD R2, R14, R2, R11 ;  /* 0x000000020e027224 */ /* 0x000fe400078e020b */
[----:B------:R-:W-:-:S02]  /*1560*/  IMAD R20, R5, R4, R7 ;  /* 0x0000000405147224 */ /* 0x000fc400078e0207 */
[----:B------:R-:W-:Y:S02]  /*1570*/  IMAD R21, R21, R14, R2 ;  /* 0x0000000e15157224 */ /* 0x000fe400078e0202 */
.L_x_19:
[----:B------:R-:W-:Y:S05]  /*1580*/  BRA.U UP3, `(.L_x_20) ;  /* 0x0000000103407547 */ /* 0x000fea000b800000 */
[----:B------:R-:W1:Y:S08]  /*1590*/  LDC.64 R4, c[0x0][0xb10] ;  /* 0x0002c400ff047b82 */ /* 0x000e700000000a00 */
[----:B------:R-:W2:Y:S08]  /*15a0*/  LDC.64 R2, c[0x0][0xb18] ;  /* 0x0002c600ff027b82 */ /* 0x000eb00000000a00 */
[----:B------:R-:W3:Y:S08]  /*15b0*/  LDC R6, c[0x0][0xb20] ;  /* 0x0002c800ff067b82 */ /* 0x000ef00000000800 */
[----:B------:R-:W4:Y:S01]  /*15c0*/  LDC R12, c[0x0][0xb0c] ;  /* 0x0002c300ff0c7b82 */ /* 0x000f220000000800 */
[----:B-1----:R-:W-:-:S05]  /*15d0*/  IMAD.HI.U32 R4, R21, R4, RZ ;  /* 0x0000000415047227 */ /* 0x002fca00078e00ff */
[----:B------:R-:W-:Y:S01]  /*15e0*/  SHF.R.U32.HI R4, RZ, R5, R4 ;  /* 0x00000005ff047219 */ /* 0x000fe20000011604 */
[----:B--2---:R-:W-:Y:S01]  /*15f0*/  IMAD.HI.U32 R3, R20, R3, RZ ;  /* 0x0000000314037227 */ /* 0x004fe200078e00ff */
[----:B------:R-:W-:-:S04]  /*1600*/  ISETP.NE.AND P0, PT, R2, 0x1, PT ;  /* 0x000000010200780c */ /* 0x000fc80003f05270 */
[----:B---3--:R-:W-:-:S04]  /*1610*/  SHF.R.U32.HI R3, RZ, R6, R3 ;  /* 0x00000006ff037219 */ /* 0x008fc80000011603 */
[----:B------:R-:W-:Y:S02]  /*1620*/  SEL R3, R20, R3, !P0 ;  /* 0x0000000314037207 */ /* 0x000fe40004000000 */
[----:B----4-:R-:W-:-:S04]  /*1630*/  ISETP.NE.AND P1, PT, R12, 0x1, PT ;  /* 0x000000010c00780c */ /* 0x010fc80003f25270 */
[----:B------:R-:W-:-:S05]  /*1640*/  SEL R6, R21, R4, !P1 ;  /* 0x0000000415067207 */ /* 0x000fca0004800000 */
[----:B------:R-:W-:Y:S02]  /*1650*/  IMAD.IADD R4, R3, 0x1, -R6 ;  /* 0x0000000103047824 */ /* 0x000fe400078e0a06 */
[----:B------:R-:W-:Y:S02]  /*1660*/  IMAD.IADD R3, R6, 0x1, -R3 ;  /* 0x0000000106037824 */ /* 0x000fe400078e0a03 */
[----:B------:R-:W-:Y:S02]  /*1670*/  IMAD R21, R4, R12, R21 ;  /* 0x0000000c04157224 */ /* 0x000fe400078e0215 */
[----:B------:R-:W-:Y:S02]  /*1680*/  IMAD R20, R3, R2, R20 ;  /* 0x0000000203147224 */ /* 0x000fe400078e0214 */
.L_x_20:
[----:B------:R-:W-:Y:S05]  /*1690*/  BRA.U !UP1, `(.L_x_21) ;  /* 0x00000001090c7547 */ /* 0x000fea000b800000 */
[----:B------:R-:W-:Y:S01]  /*16a0*/  UCGABAR_WAIT ;  /* 0x0000000000007dc7 */ /* 0x000fe20008000000 */
[----:B------:R-:W-:Y:S01]  /*16b0*/  CCTL.IVALL ;  /* 0x00000000ff00798f */ /* 0x000fe20002000000 */
[----:B------:R-:W-:Y:S05]  /*16c0*/  BRA `(.L_x_22) ;  /* 0x0000000000047947 */ /* 0x000fea0003800000 */
.L_x_21:
[----:B------:R-:W-:Y:S06]  /*16d0*/  BAR.SYNC.DEFER_BLOCKING 0x0 ;  /* 0x0000000000007b1d */ /* 0x000fec0000010000 */
.L_x_22:
[----:B------:R-:W-:Y:S05]  /*16e0*/  BRA.U UP2, `(.L_x_23) ;  /* 0x0000001902407547 */ /* 0x000fea000b800000 */
[----:B------:R-:W1:Y:S01]  /*16f0*/  LDCU UR7, c[0x0][0x38c] ;  /* 0x00007180ff0777ac */ /* 0x000e620008000800 */
[----:B------:R-:W2:Y:S01]  /*1700*/  LDC R9, c[0x0][0x370] ;  /* 0x0000dc00ff097b82 */ /* 0x000ea20000000800 */
[----:B------:R-:W-:Y:S01]  /*1710*/  PLOP3.LUT P1, PT, PT, PT, UP5, 0x80, 0x8 ;  /* 0x000000000008781c */ /* 0x000fe20003f2f058 */
[----:B------:R-:W-:Y:S01]  /*1720*/  HFMA2 R12, -RZ, RZ, 0, 0 ;  /* 0x00000000ff0c7431 */ /* 0x000fe200000001ff */
[----:B------:R-:W-:Y:S01]  /*1730*/  UISETP.NE.AND UP1, UPT, UR10, URZ, UPT ;  /* 0x000000ff0a00728c */ /* 0x000fe2000bf25270 */
[----:B------:R-:W-:Y:S01]  /*1740*/  ISETP.NE.AND P4, PT, R10, RZ, P5 ;  /* 0x000000ff0a00720c */ /* 0x000fe20002f85270 */
[C---:B------:R-:W-:Y:S01]  /*1750*/  IMAD.SHL.U32 R16, R11.reuse, 0x40, RZ ;  /* 0x000000400b107824 */ /* 0x040fe200078e00ff */
[----:B------:R-:W-:Y:S01]  /*1760*/  LOP3.LUT R17, R11, 0x1, RZ, 0xc0, !PT ;  /* 0x000000010b117812 */ /* 0x000fe200078ec0ff */
[----:B------:R-:W-:Y:S01]  /*1770*/  IMAD.MOV.U32 R15, RZ, RZ, 0x1 ;  /* 0x00000001ff0f7424 */ /* 0x000fe200078e00ff */
[----:B------:R-:W3:Y:S01]  /*1780*/  LDC R0, c[0x0][0x374] ;  /* 0x0000dd00ff007b82 */ /* 0x000ee20000000800 */
[----:B------:R-:W-:Y:S01]  /*1790*/  PLOP3.LUT P1, PT, P1, PT, PT, 0x8, 0x80 ;  /* 0x000000000080781c */ /* 0x000fe20000f2e170 */
[----:B------:R-:W-:Y:S01]  /*17a0*/  IMAD.MOV.U32 R14, RZ, RZ, RZ ;  /* 0x000000ffff0e7224 */ /* 0x000fe200078e00ff */
[----:B------:R-:W-:Y:S01]  /*17b0*/  MOV R8, 0x1 ;  /* 0x0000000100087802 */ /* 0x000fe20000000f00 */
[----:B------:R-:W-:Y:S01]  /*17c0*/  IMAD.MOV.U32 R10, RZ, RZ, RZ ;  /* 0x000000ffff0a7224 */ /* 0x000fe200078e00ff */
[----:B------:R-:W4:Y:S01]  /*17d0*/  LDCU.64 UR22, c[0x0][0x348] ;  /* 0x00006900ff1677ac */ /* 0x000f220008000a00 */
[----:B-1----:R-:W-:-:S02]  /*17e0*/  UIADD3 UR4, UPT, UPT, UR7, 0x3f, URZ ;  /* 0x0000003f07047890 */ /* 0x002fc4000fffe0ff */
[----:B------:R-:W-:Y:S02]  /*17f0*/  USEL UR24, UR6, 0x2, UP1 ;  /* 0x0000000206187887 */ /* 0x000fe40008800000 */
[----:B------:R-:W-:Y:S01]  /*1800*/  USHF.R.S32.HI UR14, URZ, 0x1f, UR4 ;  /* 0x0000001fff0e7899 */ /* 0x000fe20008011404 */
[----:B------:R-:W-:-:S03]  /*1810*/  UMOV UR25, URZ ;  /* 0x000000ff00197c82 */ /* 0x000fc60008000000 */
[----:B------:R-:W-:Y:S02]  /*1820*/  ULEA.HI UR14, UR14, UR4, URZ, 0x6 ;  /* 0x000000040e0e7291 */ /* 0x000fe4000f8f30ff */
[----:B------:R-:W-:Y:S02]  /*1830*/  UIADD3 UR4, UPT, UPT, UR7, -0x1, URZ ;  /* 0xffffffff07047890 */ /* 0x000fe4000fffe0ff */
[----:B------:R-:W-:Y:S02]  /*1840*/  USHF.R.S32.HI UR14, URZ, 0x6, UR14 ;  /* 0x00000006ff0e7899 */ /* 0x000fe4000801140e */
[----:B------:R-:W-:Y:S02]  /*1850*/  UISETP.GE.U32.AND UP2, UPT, UR4, -0x7f, UPT ;  /* 0xffffff810400788c */ /* 0x000fe4000bf46070 */
[----:B------:R-:W-:Y:S02]  /*1860*/  UISETP.LT.U32.AND UP0, UPT, UR14, 0xf, UPT ;  /* 0x0000000f0e00788c */ /* 0x000fe4000bf01070 */
[----:B------:R-:W-:-:S02]  /*1870*/  UIADD3 UR7, UPT, UPT, UR7, 0x7e, URZ ;  /* 0x0000007e07077890 */ /* 0x000fc4000fffe0ff */
[----:B------:R-:W-:-:S04]  /*1880*/  USEL UR13, UR14, 0xf, UP0 ;  /* 0x0000000f0e0d7887 */ /* 0x000fc80008000000 */
[----:B------:R-:W-:Y:S02]  /*1890*/  UIADD3 UR21, UPT, UPT, UR13, -0x1, URZ ;  /* 0xffffffff0d157890 */ /* 0x000fe4000fffe0ff */
[----:B------:R-:W-:Y:S02]  /*18a0*/  @UP2 UIADD3 UR21, UPT, UPT, UR13, URZ, URZ ;  /* 0x000000ff0d152290 */ /* 0x000fe4000fffe0ff */
[----:B------:R-:W-:Y:S02]  /*18b0*/  UIADD3 UR26, UPT, UPT, UR14, -UR13, URZ ;  /* 0x8000000d0e1a7290 */ /* 0x000fe4000fffe0ff */
[----:B------:R-:W-:Y:S02]  /*18c0*/  UIADD3 UR15, UPT, UPT, UR21, 0x1, URZ ;  /* 0x00000001150f7890 */ /* 0x000fe4000fffe0ff */
[----:B--2-4-:R-:W-:-:S12]  /*18d0*/  UIADD3 UR21, UPT, UPT, -UR21, URZ, URZ ;  /* 0x000000ff15157290 */ /* 0x014fd8000fffe1ff */
.L_x_43:
[----:B------:R-:W-:Y:S01]  /*18e0*/  UISETP.NE.AND UP0, UPT, UR37, URZ, UPT ;  /* 0x000000ff2500728c */ /* 0x000fe2000bf05270 */
[----:B------:R-:W1:Y:S08]  /*18f0*/  S2UR UR37, SR_CgaCtaId ;  /* 0x00000000002579c3 */ /* 0x000e700000008800 */
[----:B------:R-:W-:Y:S05]  /*1900*/  BRA.U UP0, `(.L_x_24) ;  /* 0x0000000100347547 */ /* 0x000fea000b800000 */
[----:B------:R-:W2:Y:S01]  /*1910*/  S2R R2, SR_CgaCtaId ;  /* 0x0000000000027919 */ /* 0x000ea20000008800 */
[----:B------:R-:W-:-:S04]  /*1920*/  MOV R3, 0x400 ;  /* 0x0000040000037802 */ /* 0x000fc80000000f00 */
[----:B--2---:R-:W-:Y:S02]  /*1930*/  LEA R3, R2, R3, 0x18 ;  /* 0x0000000302037211 */ /* 0x004fe400078ec0ff */
[----:B------:R-:W-:-:S03]  /*1940*/  SHF.L.U32 R2, R8, 0x1f, RZ ;  /* 0x0000001f08027819 */ /* 0x000fc600000006ff */
[----:B------:R-:W-:-:S04]  /*1950*/  IMAD R3, R10, 0x8, R3 ;  /* 0x000000080a037824 */ /* 0x000fc800078e0203 */
[----:B------:R-:W2:Y:S02]  /*1960*/  SYNCS.PHASECHK.TRANS64.TRYWAIT P0, [R3+URZ+0x1a0], R2 ;  /* 0x0001a002030075a7 */ /* 0x000ea400080011ff */
[----:B--2---:R-:W-:Y:S05]  /*1970*/  @!P0 BRA `(.L_x_25) ;  /* 0x0000006800f48947 */ /* 0x004fea0003800000 */
.L_x_152:
[----:B------:R-:W-:Y:S01]  /*1980*/  VIADD R10, R10, 0x1 ;  /* 0x000000010a0a7836 */ /* 0x000fe20000000000 */
[----:B------:R2:W-:Y:S04]  /*1990*/  SYNCS.ARRIVE.TRANS64.A1T0 RZ, [R3+URZ+0x190], RZ ;  /* 0x000190ff03ff79a7 */ /* 0x0005e800081000ff */
[----:B------:R-:W-:-:S04]  /*19a0*/  ISETP.NE.AND P0, PT, R10, 0x2, PT ;  /* 0x000000020a00780c */ /* 0x000fc80003f05270 */
[----:B------:R-:W-:Y:S02]  /*19b0*/  SEL R10, R10, RZ, P0 ;  /* 0x000000ff0a0a7207 */ /* 0x000fe40000000000 */
[----:B--2---:R-:W-:-:S04]  /*19c0*/  SEL R3, RZ, 0x1, P0 ;  /* 0x00000001ff037807 */ /* 0x004fc80000000000 */
[----:B------:R-:W-:-:S07]  /*19d0*/  LOP3.LUT R8, R8, R3, RZ, 0x3c, !PT ;  /* 0x0000000308087212 */ /* 0x000fce00078e3cff */
.L_x_24:
[----:B------:R-:W-:Y:S01]  /*19e0*/  UMOV UR4, 0x400 ;  /* 0x0000040000047882 */ /* 0x000fe20000000000 */
[----:B------:R-:W-:Y:S01]  /*19f0*/  LEA.HI R3, R21, R21, RZ, 0x1 ;  /* 0x0000001515037211 */ /* 0x000fe200078f08ff */
[----:B-1----:R-:W-:Y:S01]  /*1a00*/  ULEA UR4, UR37, UR4, 0x18 ;  /* 0x0000000425047291 */ /* 0x002fe2000f8ec0ff */
[----:B------:R-:W-:Y:S01]  /*1a10*/  SHF.L.U32 R2, R15, 0x1f, RZ ;  /* 0x0000001f0f027819 */ /* 0x000fe200000006ff */
[----:B------:R-:W-:Y:S01]  /*1a20*/  IMAD R20, R20, 0x2, R17 ;  /* 0x0000000214147824 */ /* 0x000fe200078e0211 */
[----:B------:R-:W-:Y:S01]  /*1a30*/  UISETP.GE.U32.AND UP0, UPT, UR7, 0x7f, UPT ;  /* 0x0000007f0700788c */ /* 0x000fe2000bf06070 */
[----:B------:R-:W-:Y:S01]  /*1a40*/  IMAD.SHL.U32 R3, R3, 0x40, RZ ;  /* 0x0000004003037824 */ /* 0x000fe200078e00ff */
[----:B------:R-:W-:Y:S01]  /*1a50*/  ULEA UR5, UR25, UR4, 0x3 ;  /* 0x0000000419057291 */ /* 0x000fe2000f8e18ff */
[----:B------:R-:W-:Y:S01]  /*1a60*/  R2UR UR35, R16 ;  /* 0x00000000102372ca */ /* 0x000fe200000e0000 */
[----:B------:R-:W-:Y:S01]  /*1a70*/  UMOV UR27, URZ ;  /* 0x000000ff001b7c82 */ /* 0x000fe20008000000 */
[----:B------:R-:W-:-:S02]  /*1a80*/  R2UR UR11, R20 ;  /* 0x00000000140b72ca */ /* 0x000fc400000e0000 */
[----:B------:R-:W-:-:S04]  /*1a90*/  LOP3.LUT R3, R3, 0xffffff80, RZ, 0xc0, !PT ;  /* 0xffffff8003037812 */ /* 0x000fc800078ec0ff */
[----:B------:R1:W2:Y:S01]  /*1aa0*/  SYNCS.PHASECHK.TRANS64.TRYWAIT P0, [UR5+0x78], R2 ;  /* 0x00007802ff0075a7 */ /* 0x0002a20008001105 */
[----:B------:R-:W-:-:S06]  /*1ab0*/  R2UR UR5, R3 ;  /* 0x00000000030572ca */ /* 0x000fcc00000e0000 */
[----:B------:R-:W-:-:S07]  /*1ac0*/  UIMAD UR11, UR11, 0x30, URZ ;  /* 0x000000300b0b78a4 */ /* 0x000fce000f8e02ff */
[----:B------:R-:W-:Y:S01]  /*1ad0*/  ULOP3.LUT UR35, UR5, 0x40, UR35, 0xf8, !UPT ;  /* 0x0000004005237892 */ /* 0x000fe2000f8ef823 */
[----:B------:R-:W-:Y:S11]  /*1ae0*/  BRA.U !UP0, `(.L_x_26) ;  /* 0x0000000108c07547 */ /* 0x000ff6000b800000 */
[----:B------:R-:W-:Y:S01]  /*1af0*/  UMOV UR16, UR21 ;  /* 0x0000001500107c82 */ /* 0x000fe20008000000 */
[----:B------:R-:W-:Y:S01]  /*1b00*/  UMOV UR6, UR25 ;  /* 0x0000001900067c82 */ /* 0x000fe20008000000 */
[----:B------:R-:W-:-:S05]  /*1b10*/  UMOV UR34, URZ ;  /* 0x000000ff00227c82 */ /* 0x000fca0008000000 */
.L_x_32:
[----:B------:R-:W-:Y:S01]  /*1b20*/  @P5 MOV R3, 0x7000 ;  /* 0x0000700000035802 */ /* 0x000fe20000000f00 */
[----:B------:R-:W-:Y:S01]  /*1b30*/  ULEA UR33, UR6, UR4, 0x3 ;  /* 0x0000000406217291 */ /* 0x000fe2000f8e18ff */
[----:B-12-4-:R-:W-:Y:S11]  /*1b40*/  @P0 BRA `(.L_x_27) ;  /* 0x00000000000c0947 */ /* 0x016ff60003800000 */
[----:B------:R-:W-:Y:S04]  /*1b50*/  SHF.L.U32 R5, R15, 0x1f, RZ ;  /* 0x0000001f0f057819 */ /* 0x000fe800000006ff */
[----:B------:R-:W2:Y:S02]  /*1b60*/  SYNCS.PHASECHK.TRANS64.TRYWAIT P0, [UR33+0x78], R5 ;  /* 0x00007805ff0075a7 */ /* 0x000ea40008001121 */
[----:B--2---:R-:W-:Y:S05]  /*1b70*/  @!P0 BRA `(.L_x_28) ;  /* 0x0000006800888947 */ /* 0x004fea0003800000 */
.L_x_27:
[----:B------:R2:W-:Y:S01]  /*1b80*/  @P5 SYNCS.ARRIVE.TRANS64 RZ, [UR33], R3 ;  /* 0x00000003ffff59a7 */ /* 0x0005e20008000021 */
[----:B------:R-:W-:Y:S02]  /*1b90*/  ULOP3.LUT UR5, UR24, 0x2, URZ, 0xfc, !UPT ;  /* 0x0000000218057892 */ /* 0x000fe4000f8efcff */
[----:B------:R-:W-:Y:S02]  /*1ba0*/  UIADD3 UR16, UPT, UPT, UR16, 0x1, URZ ;  /* 0x0000000110107890 */ /* 0x000fe4000fffe0ff */
[----:B------:R-:W-:Y:S02]  /*1bb0*/  UISETP.NE.AND UP0, UPT, UR5, 0x2, UPT ;  /* 0x000000020500788c */ /* 0x000fe4000bf05270 */
[----:B------:R-:W-:Y:S07]  /*1bc0*/  UISETP.NE.AND UP2, UPT, UR16, 0x1, UPT ;  /* 0x000000011000788c */ /* 0x000fee000bf45270 */
[----:B------:R-:W-:Y:S05]  /*1bd0*/  BRA.U UP0, `(.L_x_29) ;  /* 0x0000000100047547 */ /* 0x000fea000b800000 */
[----:B------:R-:W-:Y:S05]  /*1be0*/  BPT.TRAP 0x1 ;  /* 0x000000040000795c */ /* 0x000fea0000300000 */
.L_x_29:
[----:B------:R-:W-:Y:S04]  /*1bf0*/  BSSY.RECONVERGENT B0, `(.L_x_30) ;  /* 0x0000003000007945 */ /* 0x000fe80003800200 */
[----:B------:R-:W-:Y:S05]  /*1c00*/  @!P4 BRA `(.L_x_31) ;  /* 0x000000000004c947 */ /* 0x000fea0003800000 */
[----:B------:R-:W-:Y:S05]  /*1c10*/  BPT.TRAP 0x1 ;  /* 0x000000040000795c */ /* 0x000fea0000300000 */
.L_x_31:
[----:B------:R-:W-:Y:S05]  /*1c20*/  BSYNC.RECONVERGENT B0 ;  /* 0x0000000000007941 */ /* 0x000fea0003800200 */
.L_x_30:
[----:B------:R-:W-:Y:S02]  /*1c30*/  UIADD3 UR25, UPT, UPT, UR6, 0x1, URZ ;  /* 0x0000000106197890 */ /* 0x000fe4000fffe0ff */
[----:B------:R-:W-:Y:S02]  /*1c40*/  UIADD3 UR18, UP1, UPT, UR22, 0x80, URZ ;  /* 0x0000008016127890 */ /* 0x000fe4000ff3e0ff */
[----:B------:R-:W-:Y:S02]  /*1c50*/  UISETP.NE.AND UP0, UPT, UR25, 0xf, UPT ;  /* 0x0000000f1900788c */ /* 0x000fe4000bf05270 */
[----:B------:R-:W-:Y:S02]  /*1c60*/  ULEA UR32, UR6, UR4, 0xd ;  /* 0x0000000406207291 */ /* 0x000fe4000f8e68ff */
[----:B------:R-:W-:Y:S02]  /*1c70*/  USEL UR9, URZ, 0x1, UP0 ;  /* 0x00000001ff097887 */ /* 0x000fe40008000000 */
[----:B------:R-:W-:Y:S02]  /*1c80*/  USEL UR25, UR25, URZ, UP0 ;  /* 0x000000ff19197287 */ /* 0x000fe40008000000 */
[----:B------:R-:W-:Y:S02]  /*1c90*/  ULOP3.LUT UR33, UR33, 0xfefffff8, URZ, 0xc0, !UPT ;  /* 0xfefffff821217892 */ /* 0x000fe4000f8ec0ff */
[----:B------:R-:W-:Y:S01]  /*1ca0*/  ULEA UR8, UR25, UR4, 0x3 ;  /* 0x0000000419087291 */ /* 0x000fe2000f8e18ff */
[----:B------:R-:W-:Y:S01]  /*1cb0*/  LOP3.LUT R15, R15, UR9, RZ, 0x3c, !PT ;  /* 0x000000090f0f7c12 */ /* 0x000fe2000f8e3cff */
[----:B------:R-:W-:Y:S02]  /*1cc0*/  UIADD3.X UR19, UPT, UPT, URZ, UR23, URZ, UP1, !UPT ;  /* 0x00000017ff137290 */ /* 0x000fe40008ffe4ff */
[----:B------:R-:W-:Y:S01]  /*1cd0*/  UIADD3 UR32, UPT, UPT, UR32, 0x3300, URZ ;  /* 0x0000330020207890 */ /* 0x000fe2000fffe0ff */
[----:B-1----:R-:W-:Y:S01]  /*1ce0*/  SHF.L.U32 R2, R15, 0x1f, RZ ;  /* 0x0000001f0f027819 */ /* 0x002fe200000006ff */
[----:B------:R-:W-:Y:S01]  /*1cf0*/  UIMAD UR5, UR6, 0x1800, UR4 ;  /* 0x00001800060578a4 */ /* 0x000fe2000f8e0204 */
[----:B------:R-:W-:Y:S02]  /*1d00*/  UMOV UR30, 0x0 ;  /* 0x00000000001e7882 */ /* 0x000fe40000000000 */
[----:B------:R4:W1:Y:S01]  /*1d10*/  SYNCS.PHASECHK.TRANS64.TRYWAIT P0, [UR8+0x78], R2 ;  /* 0x00007802ff0075a7 */ /* 0x0008620008001108 */
[----:B------:R-:W-:Y:S01]  /*1d20*/  UMOV UR31, 0x10000000 ;  /* 0x10000000001f7882 */ /* 0x000fe20000000000 */
[----:B------:R-:W-:Y:S02]  /*1d30*/  UIADD3 UR28, UP0, UPT, UR22, 0x180, URZ ;  /* 0x00000180161c7890 */ /* 0x000fe4000ff1e0ff */
[----:B------:R2:W-:Y:S01]  /*1d40*/  UTMALDG.3D.2CTA [UR32], [UR18], desc[UR30] ;  /* 0x00001e20120075b4 */ /* 0x0005e20008211000 */
[----:B------:R-:W-:Y:S02]  /*1d50*/  UIADD3 UR8, UPT, UPT, UR5, 0x21300, URZ ;  /* 0x0002130005087890 */ /* 0x000fe4000fffe0ff */
[----:B------:R-:W-:Y:S01]  /*1d60*/  UIADD3.X UR29, UPT, UPT, URZ, UR23, URZ, UP0, !UPT ;  /* 0x00000017ff1d7290 */ /* 0x000fe200087fe4ff */
[----:B------:R-:W-:Y:S01]  /*1d70*/  UMOV UR10, UR34 ;  /* 0x00000022000a7c82 */ /* 0x000fe20008000000 */
[----:B------:R-:W-:Y:S01]  /*1d80*/  UMOV UR12, UR36 ;  /* 0x00000024000c7c82 */ /* 0x000fe20008000000 */
[----:B------:R-:W-:Y:S01]  /*1d90*/  UMOV UR9, UR33 ;  /* 0x0000002100097c82 */ /* 0x000fe20008000000 */
[----:B------:R-:W-:Y:S01]  /*1da0*/  UMOV UR27, UR15 ;  /* 0x0000000f001b7c82 */ /* 0x000fe20008000000 */
[----:B------:R-:W-:Y:S04]  /*1db0*/  UMOV UR6, UR25 ;  /* 0x0000001900067c82 */ /* 0x000fe80008000000 */
[----:B------:R4:W-:Y:S01]  /*1dc0*/  UTMALDG.3D.2CTA [UR8], [UR28], desc[UR30] ;  /* 0x00001e081c0075b4 */ /* 0x0009e20008211000 */
[----:B--2---:R-:W-:Y:S01]  /*1dd0*/  UIADD3 UR34, UPT, UPT, UR34, 0x40, URZ ;  /* 0x0000004022227890 */ /* 0x004fe2000fffe0ff */
[----:B------:R-:W-:Y:S11]  /*1de0*/  BRA.U UP2, `(.L_x_32) ;  /* 0xfffffffd024c7547 */ /* 0x000ff6000b83ffff */
.L_x_26:
[----:B------:R-:W-:Y:S01]  /*1df0*/  ULEA UR5, UR25, UR4, 0x3 ;  /* 0x0000000419057291 */ /* 0x000fe2000f8e18ff */
[----:B-1--4-:R-:W-:Y:S01]  /*1e00*/  SHF.L.U32 R2, R15, 0x1f, RZ ;  /* 0x0000001f0f027819 */ /* 0x012fe200000006ff */
[----:B------:R-:W-:Y:S01]  /*1e10*/  @!P1 SYNCS.ARRIVE.TRANS64.A1T0 RZ, [UR4+0x128], RZ ;  /* 0x000128ffffff99a7 */ /* 0x000fe20008100004 */
[----:B------:R-:W-:-:S06]  /*1e20*/  UISETP.GT.AND UP0, UPT, UR14, UR13, UPT ;  /* 0x0000000d0e00728c */ /* 0x000fcc000bf04270 */
[----:B--2---:R1:W2:Y:S03]  /*1e30*/  SYNCS.PHASECHK.TRANS64.TRYWAIT P0, [UR5+0x78], R2 ;  /* 0x00007802ff0075a7 */ /* 0x0042a60008001105 */
[----:B------:R-:W-:Y:S05]  /*1e40*/  BRA.U !UP0, `(.L_x_33) ;  /* 0x0000000108c07547 */ /* 0x000fea000b800000 */
[----:B------:R-:W-:Y:S01]  /*1e50*/  UIADD3 UR28, UPT, UPT, UR26, UR27, URZ ;  /* 0x0000001b1a1c7290 */ /* 0x000fe2000fffe0ff */
[----:B------:R-:W-:-:S11]  /*1e60*/  UMOV UR6, UR25 ;  /* 0x0000001900067c82 */ /* 0x000fd60008000000 */
.L_x_39:
[----:B--2---:R-:W-:Y:S01]  /*1e70*/  @P5 MOV R3, 0x7000 ;  /* 0x0000700000035802 */ /* 0x004fe20000000f00 */
[----:B------:R-:W-:Y:S01]  /*1e80*/  ULEA UR17, UR6, UR4, 0x3 ;  /* 0x0000000406117291 */ /* 0x000fe2000f8e18ff */
[----:B-12---:R-:W-:Y:S11]  /*1e90*/  @P0 BRA `(.L_x_34) ;  /* 0x00000000000c0947 */ /* 0x006ff60003800000 */
[----:B------:R-:W-:Y:S04]  /*1ea0*/  SHF.L.U32 R5, R15, 0x1f, RZ ;  /* 0x0000001f0f057819 */ /* 0x000fe800000006ff */
[----:B------:R-:W2:Y:S02]  /*1eb0*/  SYNCS.PHASECHK.TRANS64.TRYWAIT P0, [UR17+0x78], R5 ;  /* 0x00007805ff0075a7 */ /* 0x000ea40008001111 */
[----:B--2---:R-:W-:Y:S05]  /*1ec0*/  @!P0 BRA `(.L_x_35) ;  /* 0x0000006400cc8947 */ /* 0x004fea0003800000 */
.L_x_34:
[----:B------:R2:W-:Y:S01]  /*1ed0*/  @P5 SYNCS.ARRIVE.TRANS64 RZ, [UR17], R3 ;  /* 0x00000003ffff59a7 */ /* 0x0005e20008000011 */
[----:B------:R-:W-:Y:S04]  /*1ee0*/  ULOP3.LUT UR5, UR24, 0x2, URZ, 0xfc, !UPT ;  /* 0x0000000218057892 */ /* 0x000fe8000f8efcff */
[----:B------:R-:W-:Y:S09]  /*1ef0*/  UISETP.NE.AND UP0, UPT, UR5, 0x2, UPT ;  /* 0x000000020500788c */ /* 0x000ff2000bf05270 */
[----:B------:R-:W-:Y:S05]  /*1f00*/  BRA.U UP0, `(.L_x_36) ;  /* 0x0000000100047547 */ /* 0x000fea000b800000 */
[----:B------:R-:W-:Y:S05]  /*1f10*/  BPT.TRAP 0x1 ;  /* 0x000000040000795c */ /* 0x000fea0000300000 */
.L_x_36:
[----:B------:R-:W-:Y:S04]  /*1f20*/  BSSY.RECONVERGENT B0, `(.L_x_37) ;  /* 0x0000003000007945 */ /* 0x000fe80003800200 */
[----:B------:R-:W-:Y:S05]  /*1f30*/  @!P4 BRA `(.L_x_38) ;  /* 0x000000000004c947 */ /* 0x000fea0003800000 */
[----:B------:R-:W-:Y:S05]  /*1f40*/  BPT.TRAP 0x1 ;  /* 0x000000040000795c */ /* 0x000fea0000300000 */
.L_x_38:
[----:B------:R-:W-:Y:S05]  /*1f50*/  BSYNC.RECONVERGENT B0 ;  /* 0x0000000000007941 */ /* 0x000fea0003800200 */
.L_x_37:
[----:B------:R-:W-:Y:S02]  /*1f60*/  UIADD3 UR25, UPT, UPT, UR6, 0x1, URZ ;  /* 0x0000000106197890 */ /* 0x000fe4000fffe0ff */
[----:B------:R-:W-:Y:S02]  /*1f70*/  ULEA UR16, UR6, UR4, 0xd ;  /* 0x0000000406107291 */ /* 0x000fe4000f8e68ff */
[----:B------:R-:W-:Y:S02]  /*1f80*/  UISETP.NE.AND UP0, UPT, UR25, 0xf, UPT ;  /* 0x0000000f1900788c */ /* 0x000fe4000bf05270 */
[----:B------:R-:W-:Y:S02]  /*1f90*/  UIADD3 UR38, UP1, UPT, UR22, 0x80, URZ ;  /* 0x0000008016267890 */ /* 0x000fe4000ff3e0ff */
[----:B------:R-:W-:Y:S02]  /*1fa0*/  USEL UR9, URZ, 0x1, UP0 ;  /* 0x00000001ff097887 */ /* 0x000fe40008000000 */
[----:B------:R-:W-:Y:S02]  /*1fb0*/  USEL UR25, UR25, URZ, UP0 ;  /* 0x000000ff19197287 */ /* 0x000fe40008000000 */
[----:B------:R-:W-:Y:S02]  /*1fc0*/  ULOP3.LUT UR17, UR17, 0xfefffff8, URZ, 0xc0, !UPT ;  /* 0xfefffff811117892 */ /* 0x000fe4000f8ec0ff */
[----:B------:R-:W-:Y:S01]  /*1fd0*/  ULEA UR8, UR25, UR4, 0x3 ;  /* 0x0000000419087291 */ /* 0x000fe2000f8e18ff */
[----:B------:R-:W-:Y:S01]  /*1fe0*/  LOP3.LUT R15, R15, UR9, RZ, 0x3c, !PT ;  /* 0x000000090f0f7c12 */ /* 0x000fe2000f8e3cff */
[----:B------:R-:W-:Y:S02]  /*1ff0*/  USHF.L.U32 UR18, UR27, 0x6, URZ ;  /* 0x000000061b127899 */ /* 0x000fe400080006ff */
[----:B------:R-:W-:Y:S01]  /*2000*/  UIADD3 UR16, UPT, UPT, UR16, 0x3300, URZ ;  /* 0x0000330010107890 */ /* 0x000fe2000fffe0ff */
[----:B-1----:R-:W-:Y:S01]  /*2010*/  SHF.L.U32 R2, R15, 0x1f, RZ ;  /* 0x0000001f0f027819 */ /* 0x002fe200000006ff */
[----:B------:R-:W-:Y:S02]  /*2020*/  UIADD3.X UR39, UPT, UPT, URZ, UR23, URZ, UP1, !UPT ;  /* 0x00000017ff277290 */ /* 0x000fe40008ffe4ff */
[----:B------:R-:W-:Y:S01]  /*2030*/  UIMAD UR5, UR6, 0x1800, UR4 ;  /* 0x00001800060578a4 */ /* 0x000fe2000f8e0204 */
[----:B------:R4:W1:Y:S01]  /*2040*/  SYNCS.PHASECHK.TRANS64.TRYWAIT P0, [UR8+0x78], R2 ;  /* 0x00007802ff0075a7 */ /* 0x0008620008001108 */
[----:B------:R-:W-:Y:S02]  /*2050*/  UIADD3 UR32, UP0, UPT, UR22, 0x180, URZ ;  /* 0x0000018016207890 */ /* 0x000fe4000ff1e0ff */
[----:B------:R-:W-:Y:S01]  /*2060*/  UIADD3 UR8, UPT, UPT, UR5, 0x21300, URZ ;  /* 0x0002130005087890 */ /* 0x000fe2000fffe0ff */
[----:B------:R-:W-:Y:S01]  /*2070*/  UMOV UR30, 0x0 ;  /* 0x00000000001e7882 */ /* 0x000fe20000000000 */
[----:B------:R-:W-:Y:S01]  /*2080*/  UMOV UR31, 0x10000000 ;  /* 0x10000000001f7882 */ /* 0x000fe20000000000 */
[----:B------:R-:W-:Y:S01]  /*2090*/  UMOV UR19, UR35 ;  /* 0x0000002300137c82 */ /* 0x000fe20008000000 */
[----:B------:R-:W-:Y:S01]  /*20a0*/  UMOV UR20, UR36 ;  /* 0x0000002400147c82 */ /* 0x000fe20008000000 */
[----:B------:R-:W-:Y:S01]  /*20b0*/  UIADD3.X UR33, UPT, UPT, URZ, UR23, URZ, UP0, !UPT ;  /* 0x00000017ff217290 */ /* 0x000fe200087fe4ff */
[----:B------:R4:W-:Y:S01]  /*20c0*/  UTMALDG.3D.2CTA [UR16], [UR38], desc[UR30] ;  /* 0x00001e10260075b4 */ /* 0x0009e20008211000 */
[----:B------:R-:W-:Y:S01]  /*20d0*/  UIADD3 UR27, UPT, UPT, UR27, 0x1, URZ ;  /* 0x000000011b1b7890 */ /* 0x000fe2000fffe0ff */
[----:B------:R-:W-:Y:S01]  /*20e0*/  UMOV UR12, UR36 ;  /* 0x00000024000c7c82 */ /* 0x000fe20008000000 */
[----:B------:R-:W-:Y:S01]  /*20f0*/  UMOV UR9, UR17 ;  /* 0x0000001100097c82 */ /* 0x000fe20008000000 */
[----:B------:R-:W-:Y:S01]  /*2100*/  UMOV UR10, UR18 ;  /* 0x00000012000a7c82 */ /* 0x000fe20008000000 */
[----:B------:R-:W-:Y:S03]  /*2110*/  UISETP.NE.AND UP0, UPT, UR27, UR28, UPT ;  /* 0x0000001c1b00728c */ /* 0x000fe6000bf05270 */
[----:B------:R4:W-:Y:S01]  /*2120*/  UTMALDG.3D.2CTA [UR8], [UR32], desc[UR30] ;  /* 0x00001e08200075b4 */ /* 0x0009e20008211000 */
[----:B------:R-:W-:Y:S05]  /*2130*/  UMOV UR6, UR25 ;  /* 0x0000001900067c82 */ /* 0x000fea0008000000 */
[----:B----4-:R-:W-:Y:S05]  /*2140*/  BRA.U UP0, `(.L_x_39) ;  /* 0xfffffffd00487547 */ /* 0x010fea000b83ffff */
.L_x_33:
[----:B-1----:R-:W-:Y:S01]  /*2150*/  LEA R2, R14, UR4, 0x3 ;  /* 0x000000040e027c11 */ /* 0x002fe2000f8e18ff */
[----:B------:R-:W-:Y:S01]  /*2160*/  NOP ;  /* 0x0000000000007918 */ /* 0x000fe20000000000 */
[----:B--2---:R-:W-:Y:S02]  /*2170*/  SHF.L.U32 R3, R12, 0x1f, RZ ;  /* 0x0000001f0c037819 */ /* 0x004fe400000006ff */
[----:B------:R-:W-:Y:S02]  /*2180*/  LEA R4, R14, UR4, 0x4 ;  /* 0x000000040e047c11 */ /* 0x000fe4000f8e20ff */
[----:B------:R-:W1:Y:S02]  /*2190*/  SYNCS.PHASECHK.TRANS64.TRYWAIT P0, [R2+URZ+0x130], R3 ;  /* 0x00013003020075a7 */ /* 0x000e6400080011ff */
[----:B-1----:R-:W-:Y:S05]  /*21a0*/  @!P0 BRA `(.L_x_40) ;  /* 0x00000064002c8947 */ /* 0x002fea0003800000 */
.L_x_155:
[----:B------:R-:W2:Y:S01]  /*21b0*/  LDS.128 R4, [R4+0x1c0] ;  /* 0x0001c00004047984 */ /* 0x000ea20000000c00 */
[----:B------:R-:W-:Y:S01]  /*21c0*/  ISETP.GE.AND P0, PT, R26, 0x1, PT ;  /* 0x000000011a00780c */ /* 0x000fe20003f06270 */
[----:B-1----:R-:W-:Y:S01]  /*21d0*/  VIADD R2, R2, 0x140 ;  /* 0x0000014002027836 */ /* 0x002fe20000000000 */
[----:B------:R-:W-:Y:S01]  /*21e0*/  @!PT LDS RZ, [RZ] ;  /* 0x00000000fffff984 */ /* 0x000fe20000000800 */
[----:B------:R-:W-:Y:S01]  /*21f0*/  @!PT LDS RZ, [RZ] ;  /* 0x00000000fffff984 */ /* 0x000fe20000000800 */
[----:B------:R-:W-:Y:S01]  /*2200*/  @!PT LDS RZ, [RZ] ;  /* 0x00000000fffff984 */ /* 0x000fe20000000800 */
[----:B------:R-:W-:Y:S01]  /*2210*/  @!PT LDS RZ, [RZ] ;  /* 0x00000000fffff984 */ /* 0x000fe20000000800 */
[----:B------:R1:W-:Y:S06]  /*2220*/  MEMBAR.ALL.CTA ;  /* 0x0000000000007992 */ /* 0x0003ec0000008000 */
[----:B-1----:R-:W1:Y:S01]  /*2230*/  FENCE.VIEW.ASYNC.S ;  /* 0x00000000000073c6 */ /* 0x002e620000000000 */
[----:B------:R-:W-:-:S04]  /*2240*/  PRMT R2, RZ, 0x654, R2 ;  /* 0x00000654ff027816 */ /* 0x000fc80000000002 */
[----:B-1----:R1:W-:Y:S01]  /*2250*/  SYNCS.ARRIVE.TRANS64.RED.A1T0 RZ, [R2+URZ], RZ ;  /* 0x000000ff02ff79a7 */ /* 0x0023e200081004ff */
[----:B--2---:R-:W-:-:S13]  /*2260*/  LOP3.LUT P2, RZ, R6, 0x1, RZ, 0xc0, !PT ;  /* 0x0000000106ff7812 */ /* 0x004fda000784c0ff */
[----:B------:R-:W-:Y:S01]  /*2270*/  @P2 SHF.R.U32.HI R3, RZ, 0x10, R5 ;  /* 0x00000010ff032819 */ /* 0x000fe20000011605 */
[----:B------:R-:W-:Y:S01]  /*2280*/  VOTEU.ANY UP0, P2 ;  /* 0x0000000000ff7886 */ /* 0x000fe20001000100 */
[----:B------:R-:W-:Y:S02]  /*2290*/  @P2 MOV R13, R4 ;  /* 0x00000004000d2202 */ /* 0x000fe40000000f00 */
[----:B------:R-:W-:Y:S02]  /*22a0*/  @P2 R2UR.BROADCAST UR5, R3 ;  /* 0x00000000030522ca */ /* 0x000fe400008e0000 */
[----:B------:R-:W-:-:S11]  /*22b0*/  @P2 LOP3.LUT R11, R5, 0xffff, RZ, 0xc0, !PT ;  /* 0x0000ffff050b2812 */ /* 0x000fd600078ec0ff */
[----:B------:R-:W-:Y:S01]  /*22c0*/  @UP0 UMOV UR36, UR5 ;  /* 0x0000000500240c82 */ /* 0x000fe20008000000 */
[----:B-1----:R-:W-:Y:S05]  /*22d0*/  @!P0 BRA `(.L_x_41) ;  /* 0x0000000000b88947 */ /* 0x002fea0003800000 */
[----:B------:R-:W3:Y:S01]  /*22e0*/  LDC.64 R4, c[0x0][0xb18] ;  /* 0x0002c600ff047b82 */ /* 0x000ee20000000a00 */
[----:B------:R-:W-:-:S07]  /*22f0*/  ISETP.NE.AND P3, PT, R26, 0x1, PT ;  /* 0x000000011a00780c */ /* 0x000fce0003f65270 */
[----:B------:R-:W1:Y:S08]  /*2300*/  LDC.64 R6, c[0x0][0xb10] ;  /* 0x0002c400ff067b82 */ /* 0x000e700000000a00 */
[----:B------:R-:W2:Y:S08]  /*2310*/  LDC R18, c[0x0][0xb20] ;  /* 0x0002c800ff127b82 */ /* 0x000eb00000000800 */
[----:B------:R-:W4:Y:S01]  /*2320*/  LDC R20, c[0x0][0xb0c] ;  /* 0x0002c300ff147b82 */ /* 0x000f220000000800 */
[----:B---3--:R-:W-:Y:S01]  /*2330*/  IMAD.HI.U32 R19, R0, R5, RZ ;  /* 0x0000000500137227 */ /* 0x008fe200078e00ff */
[----:B------:R-:W-:-:S03]  /*2340*/  ISETP.NE.AND P0, PT, R4, 0x1, PT ;  /* 0x000000010400780c */ /* 0x000fc60003f05270 */
[----:B------:R-:W-:-:S03]  /*2350*/  IMAD.HI.U32 R5, R11, R5, RZ ;  /* 0x000000050b057227 */ /* 0x000fc600078e00ff */
[----:B------:R-:W3:Y:S01]  /*2360*/  LDC.64 R2, c[0x0][0xb28] ;  /* 0x0002ca00ff027b82 */ /* 0x000ee20000000a00 */
[----:B-1----:R-:W-:-:S04]  /*2370*/  IMAD.HI.U32 R22, R9, R6, RZ ;  /* 0x0000000609167227 */ /* 0x002fc800078e00ff */
[----:B------:R-:W-:Y:S01]  /*2380*/  IMAD.HI.U32 R24, R13, R6, RZ ;  /* 0x000000060d187227 */ /* 0x000fe200078e00ff */
[----:B------:R-:W-:Y:S02]  /*2390*/  SHF.R.U32.HI R22, RZ, R7, R22 ;  /* 0x00000007ff167219 */ /* 0x000fe40000011616 */
[-C--:B--2---:R-:W-:Y:S02]  /*23a0*/  SHF.R.U32.HI R19, RZ, R18.reuse, R19 ;  /* 0x00000012ff137219 */ /* 0x084fe40000011613 */
[----:B------:R-:W-:Y:S02]  /*23b0*/  SHF.R.U32.HI R18, RZ, R18, R5 ;  /* 0x00000012ff127219 */ /* 0x000fe40000011605 */
[----:B------:R-:W-:Y:S02]  /*23c0*/  SEL R19, R0, R19, !P0 ;  /* 0x0000001300137207 */ /* 0x000fe40004000000 */
[----:B------:R-:W-:Y:S02]  /*23d0*/  SHF.R.U32.HI R24, RZ, R7, R24 ;  /* 0x00000007ff187219 */ /* 0x000fe40000011618 */
[----:B----4-:R-:W-:-:S02]  /*23e0*/  ISETP.NE.AND P1, PT, R20, 0x1, PT ;  /* 0x000000011400780c */ /* 0x010fc40003f25270 */
[----:B------:R-:W-:Y:S02]  /*23f0*/  SEL R5, R11, R18, !P0 ;  /* 0x000000120b057207 */ /* 0x000fe40004000000 */
[----:B------:R-:W-:Y:S02]  /*2400*/  SEL R21, R9, R22, !P1 ;  /* 0x0000001609157207 */ /* 0x000fe40004800000 */
[----:B------:R-:W-:Y:S01]  /*2410*/  SEL R7, R13, R24, !P1 ;  /* 0x000000180d077207 */ /* 0x000fe20004800000 */
[----:B---3--:R-:W-:-:S04]  /*2420*/  IMAD.HI.U32 R22, R19, R2, RZ ;  /* 0x0000000213167227 */ /* 0x008fc800078e00ff */
[----:B------:R-:W-:Y:S01]  /*2430*/  IMAD.HI.U32 R6, R21, R2, RZ ;  /* 0x0000000215067227 */ /* 0x000fe200078e00ff */
[----:B------:R-:W-:-:S04]  /*2440*/  @P3 SHF.R.U32.HI R19, RZ, R3, R22 ;  /* 0x00000003ff133219 */ /* 0x000fc80000011616 */
        /* <DEDUP_REMOVED lines=8> */
[----:B------:R-:W-:-:S04]  /*24d0*/  @!P0 IMAD.HI.U32 R18, R7, R2, RZ ;  /* 0x0000000207128227 */ /* 0x000fc800078e00ff */
[----:B------:R-:W-:Y:S01]  /*24e0*/  IMAD.MOV R2, RZ, RZ, -R6 ;  /* 0x000000ffff027224 */ /* 0x000fe200078e0a06 */
[----:B------:R-:W-:-:S03]  /*24f0*/  @!P0 SHF.R.U32.HI R18, RZ, R3, R18 ;  /* 0x00000003ff128219 */ /* 0x000fc60000011612 */
[----:B------:R-:W-:Y:S01]  /*2500*/  IMAD R2, R26, R2, R5 ;  /* 0x000000021a027224 */ /* 0x000fe200078e0205 */
[----:B------:R-:W-:Y:S02]  /*2510*/  @!P0 SEL R3, R7, R18, !P3 ;  /* 0x0000001207038207 */ /* 0x000fe40005800000 */
[----:B------:R-:W-:-:S03]  /*2520*/  IADD3 R18, PT, PT, -R5, RZ, RZ ;  /* 0x000000ff05127210 */ /* 0x000fc60007ffe1ff */
[--C-:B------:R-:W-:Y:S02]  /*2530*/  @!P0 IMAD.IADD R6, R6, 0x1, -R3.reuse ;  /* 0x0000000106068824 */ /* 0x100fe400078e0a03 */
[----:B------:R-:W-:Y:S01]  /*2540*/  @!P0 IMAD R3, R2, R21, R3 ;  /* 0x0000001502038224 */ /* 0x000fe200078e0203 */
[----:B------:R-:W-:Y:S01]  /*2550*/  IADD3 R2, PT, PT, -R7, RZ, RZ ;  /* 0x000000ff07027210 */ /* 0x000fe20007ffe1ff */
[----:B------:R-:W-:Y:S02]  /*2560*/  @!P0 IMAD R5, R26, R6, R7 ;  /* 0x000000061a058224 */ /* 0x000fe400078e0207 */
[----:B------:R-:W-:Y:S02]  /*2570*/  IMAD R11, R4, R18, R11 ;  /* 0x00000012040b7224 */ /* 0x000fe400078e020b */
[----:B------:R-:W-:Y:S02]  /*2580*/  @!P0 IMAD.MOV.U32 R7, RZ, RZ, R3 ;  /* 0x000000ffff078224 */ /* 0x000fe400078e0003 */
[----:B------:R-:W-:-:S02]  /*2590*/  IMAD R2, R20, R2, R13 ;  /* 0x0000000214027224 */ /* 0x000fc400078e020d */
[----:B------:R-:W-:Y:S02]  /*25a0*/  IMAD R11, R5, R4, R11 ;  /* 0x00000004050b7224 */ /* 0x000fe400078e020b */
[----:B------:R-:W-:Y:S02]  /*25b0*/  IMAD R13, R7, R20, R2 ;  /* 0x00000014070d7224 */ /* 0x000fe400078e0202 */
.L_x_41:
[----:B------:R-:W1:Y:S02]  /*25c0*/  LDCU UR5, c[0x0][0xb30] ;  /* 0x00016600ff0577ac */ /* 0x000e640008000800 */
[----:B-1----:R-:W-:-:S09]  /*25d0*/  UISETP.NE.AND UP0, UPT, UR5, 0x1, UPT ;  /* 0x000000010500788c */ /* 0x002fd2000bf05270 */
[----:B------:R-:W-:Y:S05]  /*25e0*/  BRA.U UP0, `(.L_x_42) ;  /* 0x0000000100407547 */ /* 0x000fea000b800000 */
[----:B------:R-:W1:Y:S08]  /*25f0*/  LDC.64 R4, c[0x0][0xb10] ;  /* 0x0002c400ff047b82 */ /* 0x000e700000000a00 */
[----:B------:R-:W2:Y:S08]  /*2600*/  LDC.64 R2, c[0x0][0xb18] ;  /* 0x0002c600ff027b82 */ /* 0x000eb00000000a00 */
[----:B------:R-:W4:Y:S08]  /*2610*/  LDC R6, c[0x0][0xb20] ;  /* 0x0002c800ff067b82 */ /* 0x000f300000000800 */
[----:B------:R-:W3:Y:S01]  /*2620*/  LDC R18, c[0x0][0xb0c] ;  /* 0x0002c300ff127b82 */ /* 0x000ee20000000800 */
[----:B-1----:R-:W-:-:S05]  /*2630*/  IMAD.HI.U32 R4, R13, R4, RZ ;  /* 0x000000040d047227 */ /* 0x002fca00078e00ff */
[----:B------:R-:W-:Y:S01]  /*2640*/  SHF.R.U32.HI R4, RZ, R5, R4 ;  /* 0x00000005ff047219 */ /* 0x000fe20000011604 */
[----:B--2---:R-:W-:Y:S01]  /*2650*/  IMAD.HI.U32 R3, R11, R3, RZ ;  /* 0x000000030b037227 */ /* 0x004fe200078e00ff */
[----:B------:R-:W-:-:S04]  /*2660*/  ISETP.NE.AND P0, PT, R2, 0x1, PT ;  /* 0x000000010200780c */ /* 0x000fc80003f05270 */
[----:B----4-:R-:W-:-:S04]  /*2670*/  SHF.R.U32.HI R6, RZ, R6, R3 ;  /* 0x00000006ff067219 */ /* 0x010fc80000011603 */
[----:B------:R-:W-:Y:S02]  /*2680*/  SEL R3, R11, R6, !P0 ;  /* 0x000000060b037207 */ /* 0x000fe40004000000 */
[----:B---3--:R-:W-:-:S04]  /*2690*/  ISETP.NE.AND P1, PT, R18, 0x1, PT ;  /* 0x000000011200780c */ /* 0x008fc80003f25270 */
[----:B------:R-:W-:-:S05]  /*26a0*/  SEL R4, R13, R4, !P1 ;  /* 0x000000040d047207 */ /* 0x000fca0004800000 */
[----:B------:R-:W-:Y:S02]  /*26b0*/  IMAD.IADD R5, R3, 0x1, -R4 ;  /* 0x0000000103057824 */ /* 0x000fe400078e0a04 */
[----:B------:R-:W-:Y:S02]  /*26c0*/  IMAD.IADD R3, R4, 0x1, -R3 ;  /* 0x0000000104037824 */ /* 0x000fe400078e0a03 */
[----:B------:R-:W-:Y:S02]  /*26d0*/  IMAD R13, R5, R18, R13 ;  /* 0x00000012050d7224 */ /* 0x000fe400078e020d */
[----:B------:R-:W-:-:S07]  /*26e0*/  IMAD R11, R3, R2, R11 ;  /* 0x00000002030b7224 */ /* 0x000fce00078e020b */
.L_x_42:
[----:B------:R-:W-:Y:S01]  /*26f0*/  VIADD R14, R14, 0x1 ;  /* 0x000000010e0e7836 */ /* 0x000fe20000000000 */
[----:B------:R-:W-:Y:S01]  /*2700*/  PLOP3.LUT P1, PT, PT, PT, PT, 0x80, 0x8 ;  /* 0x000000000008781c */ /* 0x000fe20003f2f070 */
[----:B------:R-:W-:Y:S02]  /*2710*/  IMAD.IADD R21, R13, 0x1, R60 ;  /* 0x000000010d157824 */ /* 0x000fe400078e023c */
[----:B------:R-:W-:Y:S01]  /*2720*/  IMAD.IADD R20, R11, 0x1, R58 ;  /* 0x000000010b147824 */ /* 0x000fe200078e023a */
[----:B------:R-:W-:-:S04]  /*2730*/  ISETP.NE.AND P0, PT, R14, 0x2, PT ;  /* 0x000000020e00780c */ /* 0x000fc80003f05270 */
[----:B------:R-:W-:Y:S02]  /*2740*/  SEL R3, RZ, 0x1, P0 ;  /* 0x00000001ff037807 */ /* 0x000fe40000000000 */
[----:B------:R-:W-:Y:S02]  /*2750*/  SEL R14, R14, RZ, P0 ;  /* 0x000000ff0e0e7207 */ /* 0x000fe40000000000 */
[----:B------:R-:W-:Y:S01]  /*2760*/  LOP3.LUT R12, R12, R3, RZ, 0x3c, !PT ;  /* 0x000000030c0c7212 */ /* 0x000fe200078e3cff */
[----:B------:R-:W-:Y:S06]  /*2770*/  @P2 BRA `(.L_x_43) ;  /* 0xfffffff000582947 */ /* 0x000fec000383ffff */
[----:B------:R-:W-:Y:S01]  /*2780*/  UIADD3 UR4, UPT, UPT, UR4, 0x78, URZ ;  /* 0x0000007804047890 */ /* 0x000fe2000fffe0ff */
[----:B------:R-:W-:-:S03]  /*2790*/  SHF.L.U32 R3, R15, 0x1f, RZ ;  /* 0x0000001f0f037819 */ /* 0x000fc600000006ff */
[----:B------:R-:W-:-:S09]  /*27a0*/  ULEA UR5, UR25, UR4, 0x3 ;  /* 0x0000000419057291 */ /* 0x000fd2000f8e18ff */
[----:B------:R-:W1:Y:S02]  /*27b0*/  SYNCS.PHASECHK.TRANS64.TRYWAIT P0, [UR5], R3 ;  /* 0x00000003ff0075a7 */ /* 0x000e640008001105 */
[----:B-1----:R-:W-:Y:S05]  /*27c0*/  @!P0 BRA `(.L_x_44) ;  /* 0x0000005c00b88947 */ /* 0x002fea0003800000 */
.L_x_157:
[----:B------:R-:W-:-:S04]  /*27d0*/  UIADD3 UR6, UPT, UPT, UR25, 0x1, URZ ;  /* 0x0000000119067890 */ /* 0x000fc8000fffe0ff */
[----:B------:R-:W-:-:S04]  /*27e0*/  UISETP.NE.AND UP0, UPT, UR6, 0xf, UPT ;  /* 0x0000000f0600788c */ /* 0x000fc8000bf05270 */
[----:B------:R-:W-:Y:S02]  /*27f0*/  USEL UR7, URZ, 0x1, UP0 ;  /* 0x00000001ff077887 */ /* 0x000fe40008000000 */
[----:B------:R-:W-:-:S04]  /*2800*/  USEL UR6, UR6, URZ, UP0 ;  /* 0x000000ff06067287 */ /* 0x000fc80008000000 */
[----:B------:R-:W-:Y:S01]  /*2810*/  ULEA UR5, UR6, UR4, 0x3 ;  /* 0x0000000406057291 */ /* 0x000fe2000f8e18ff */
[----:B------:R-:W-:-:S04]  /*2820*/  LOP3.LUT R2, R15, UR7, RZ, 0x3c, !PT ;  /* 0x000000070f027c12 */ /* 0x000fc8000f8e3cff */
[----:B-1----:R-:W-:-:S04]  /*2830*/  SHF.L.U32 R3, R2, 0x1f, RZ ;  /* 0x0000001f02037819 */ /* 0x002fc800000006ff */
[----:B------:R-:W1:Y:S02]  /*2840*/  SYNCS.PHASECHK.TRANS64.TRYWAIT P0, [UR5], R3 ;  /* 0x00000003ff0075a7 */ /* 0x000e640008001105 */
[----:B-1----:R-:W-:Y:S05]  /*2850*/  @!P0 BRA `(.L_x_45) ;  /* 0x0000005c00ac8947 */ /* 0x002fea0003800000 */
.L_x_159:
        /* <DEDUP_REMOVED lines=9> */
.L_x_161:
        /* <DEDUP_REMOVED lines=9> */
.L_x_163:
        /* <DEDUP_REMOVED lines=9> */
.L_x_165:
        /* <DEDUP_REMOVED lines=9> */
.L_x_167:
        /* <DEDUP_REMOVED lines=9> */
.L_x_169:
        /* <DEDUP_REMOVED lines=9> */
.L_x_171:
        /* <DEDUP_REMOVED lines=9> */
.L_x_173:
        /* <DEDUP_REMOVED lines=9> */
.L_x_175:
        /* <DEDUP_REMOVED lines=9> */
.L_x_177:
        /* <DEDUP_REMOVED lines=9> */
.L_x_179:
        /* <DEDUP_REMOVED lines=9> */
.L_x_181:
        /* <DEDUP_REMOVED lines=9> */
.L_x_183:
[----:B------:R-:W-:-:S04]  /*2f20*/  UIADD3 UR6, UPT, UPT, UR6, 0x1, URZ ;  /* 0x0000000106067890 */ /* 0x000fc8000fffe0ff */
[----:B------:R-:W-:-:S04]  /*2f30*/  UISETP.NE.AND UP0, UPT, UR6, 0xf, UPT ;  /* 0x0000000f0600788c */ /* 0x000fc8000bf05270 */
[----:B------:R-:W-:Y:S02]  /*2f40*/  USEL UR5, URZ, 0x1, UP0 ;  /* 0x00000001ff057887 */ /* 0x000fe40008000000 */
[----:B------:R-:W-:-:S04]  /*2f50*/  USEL UR6, UR6, URZ, UP0 ;  /* 0x000000ff06067287 */ /* 0x000fc80008000000 */
[----:B------:R-:W-:Y:S01]  /*2f60*/  ULEA UR6, UR6, UR4, 0x3 ;  /* 0x0000000406067291 */ /* 0x000fe2000f8e18ff */
[----:B-1----:R-:W-:-:S04]  /*2f70*/  LOP3.LUT R3, R2, UR5, RZ, 0x3c, !PT ;  /* 0x0000000502037c12 */ /* 0x002fc8000f8e3cff */
[----:B------:R-:W-:Y:S01]  /*2f80*/  SHF.L.U32 R3, R3, 0x1f, RZ ;  /* 0x0000001f03037819 */ /* 0x000fe200000006ff */
[----:B---3--:R-:W-:-:S07]  /*2f90*/  IMAD.U32 R0, RZ, RZ, UR6 ;  /* 0x00000006ff007e24 */ /* 0x008fce000f8e00ff */
.L_x_58:
[----:B-1----:R1:W2:Y:S02]  /*2fa0*/  SYNCS.PHASECHK.TRANS64.TRYWAIT P0, [R0+URZ], R3 ;  /* 0x00000003000075a7 */ /* 0x0022a400080011ff */
[----:B--2---:R-:W-:Y:S05]  /*2fb0*/  @!P0 NANOSLEEP.SYNCS 0x989680 ;  /* 0x009896800000895d */ /* 0x004fea0003900000 */
[----:B------:R-:W2:Y:S02]  /*2fc0*/  @!P0 SYNCS.PHASECHK.TRANS64 P0, [R0+URZ], R3 ;  /* 0x00000003000085a7 */ /* 0x000ea400080010ff */
[----:B--2---:R-:W-:Y:S05]  /*2fd0*/  @P0 EXIT ;  /* 0x000000000000094d */ /* 0x004fea0003800000 */
[----:B------:R-:W-:Y:S05]  /*2fe0*/  BRA `(.L_x_58) ;  /* 0xfffffffc00ec7947 */ /* 0x000fea000383ffff */
.L_x_23:
[----:B------:R-:W-:-:S04]  /*2ff0*/  UISETP.NE.AND UP1, UPT, UR37, URZ, UPT ;  /* 0x000000ff2500728c */ /* 0x000fc8000bf25270 */
[----:B------:R-:W-:-:S09]  /*3000*/  UISETP.NE.OR UP1, UPT, UR10, 0x1, UP1 ;  /* 0x000000010a00788c */ /* 0x000fd20008f25670 */
[----:B------:R-:W-:Y:S05]  /*3010*/  BRA.U UP1, `(.L_x_59) ;  /* 0x00000005014c7547 */ /* 0x000fea000b800000 */
[----:B------:R-:W-:Y:S01]  /*3020*/  HFMA2 R11, -RZ, RZ, 0, 0 ;  /* 0x00000000ff0b7431 */ /* 0x000fe200000001ff */
[----:B------:R-:W-:Y:S01]  /*3030*/  ISETP.GE.U32.AND P2, PT, R10, 0x2, PT ;  /* 0x000000020a00780c */ /* 0x000fe20003f46070 */
[----:B------:R-:W-:Y:S01]  /*3040*/  IMAD.MOV.U32 R12, RZ, RZ, 0x1 ;  /* 0x00000001ff0c7424 */ /* 0x000fe200078e00ff */
[----:B------:R-:W-:Y:S01]  /*3050*/  CS2R R8, SRZ ;  /* 0x0000000000087805 */ /* 0x000fe2000001ff00 */
[----:B------:R-:W-:Y:S01]  /*3060*/  IMAD.MOV.U32 R3, RZ, RZ, RZ ;  /* 0x000000ffff037224 */ /* 0x000fe200078e00ff */
[----:B------:R-:W-:Y:S01]  /*3070*/  UMOV UR4, 0x400 ;  /* 0x0000040000047882 */ /* 0x000fe20000000000 */
[----:B------:R-:W-:Y:S01]  /*3080*/  UMOV UR6, URZ ;  /* 0x000000ff00067c82 */ /* 0x000fe20008000000 */
[----:B------:R-:W-:-:S12]  /*3090*/  ULEA UR37, UR37, UR4, 0x18 ;  /* 0x0000000425257291 */ /* 0x000fd8000f8ec0ff */
.L_x_63:
[----:B------:R-:W-:Y:S02]  /*30a0*/  LEA R0, R3, UR37, 0x3 ;  /* 0x0000002503007c11 */ /* 0x000fe4000f8e18ff */
[----:B------:R-:W-:-:S03]  /*30b0*/  SHF.L.U32 R5, R8, 0x1f, RZ ;  /* 0x0000001f08057819 */ /* 0x000fc600000006ff */
[----:B------:R-:W-:Y:S01]  /*30c0*/  VIADD R4, R0, 0x1a0 ;  /* 0x000001a000047836 */ /* 0x000fe20000000000 */
[----:B------:R-:W1:Y:S02]  /*30d0*/  SYNCS.PHASECHK.TRANS64.TRYWAIT P0, [R0+URZ+0x190], R5 ;  /* 0x00019005000075a7 */ /* 0x000e6400080011ff */
[----:B-1----:R-:W-:Y:S05]  /*30e0*/  @!P0 BRA `(.L_x_60) ;  /* 0x0000005800c08947 */ /* 0x002fea0003800000 */
.L_x_184:
[----:B------:R-:W-:Y:S01]  /*30f0*/  ULEA UR5, UR6, UR37, 0x3 ;  /* 0x0000002506057291 */ /* 0x000fe2000f8e18ff */
[----:B------:R-:W-:Y:S01]  /*3100*/  PRMT R4, RZ, 0x654, R4 ;  /* 0x00000654ff047816 */ /* 0x000fe20000000004 */
[----:B-1----:R-:W-:Y:S01]  /*3110*/  @!P2 IMAD.MOV.U32 R5, RZ, RZ, 0x10 ;  /* 0x00000010ff05a424 */ /* 0x002fe200078e00ff */
[----:B------:R-:W-:Y:S01]  /*3120*/  SHF.L.U32 R7, R12, 0x1f, RZ ;  /* 0x0000001f0c077819 */ /* 0x000fe200000006ff */
[----:B------:R-:W-:Y:S01]  /*3130*/  UIADD3 UR4, UPT, UPT, UR5, 0x130, URZ ;  /* 0x0000013005047890 */ /* 0x000fe2000fffe0ff */
[----:B------:R1:W-:Y:S05]  /*3140*/  SYNCS.ARRIVE.TRANS64.RED.A1T0 RZ, [R4+URZ], RZ ;  /* 0x000000ff04ff79a7 */ /* 0x0003ea00081004ff */
[----:B------:R-:W-:Y:S01]  /*3150*/  IMAD.U32 R13, RZ, RZ, UR4 ;  /* 0x00000004ff0d7e24 */ /* 0x000fe2000f8e00ff */
[----:B------:R-:W2:Y:S04]  /*3160*/  SYNCS.PHASECHK.TRANS64.TRYWAIT P0, [UR5+0x140], R7 ;  /* 0x00014007ff0075a7 */ /* 0x000ea80008001105 */
[----:B------:R-:W-:Y:S01]  /*3170*/  PRMT R13, R10, 0x654, R13 ;  /* 0x000006540a0d7816 */ /* 0x000fe2000000000d */
[----:B-12---:R-:W-:Y:S06]  /*3180*/  @!P0 BRA `(.L_x_61) ;  /* 0x0000005800ac8947 */ /* 0x006fec0003800000 */
.L_x_186:
[----:B------:R-:W-:Y:S01]  /*3190*/  ULEA UR4, UR6, UR37, 0x4 ;  /* 0x0000002506047291 */ /* 0x000fe2000f8e20ff */
[----:B------:R-:W-:Y:S01]  /*31a0*/  SEL R2, R13, R2, !P2 ;  /* 0x000000020d027207 */ /* 0x000fe20005000000 */
[----:B------:R-:W-:Y:S01]  /*31b0*/  UIADD3 UR5, UPT, UPT, UR5, 0x130, URZ ;  /* 0x0000013005057890 */ /* 0x000fe2000fffe0ff */
[----:B-1----:R-:W-:Y:S01]  /*31c0*/  LEA R0, R11, UR37, 0x3 ;  /* 0x000000250b007c11 */ /* 0x002fe2000f8e18ff */
[----:B------:R-:W-:Y:S01]  /*31d0*/  UIADD3 UR4, UPT, UPT, UR4, 0x1c0, URZ ;  /* 0x000001c004047890 */ /* 0x000fe2000fffe0ff */
[----:B------:R1:W-:Y:S01]  /*31e0*/  @!P2 SYNCS.ARRIVE.TRANS64.RED RZ, [R2+URZ], R5 ;  /* 0x0000000502ffa9a7 */ /* 0x0003e200080004ff */
[----:B------:R-:W-:Y:S01]  /*31f0*/  UIADD3 UR6, UPT, UPT, UR6, 0x1, URZ ;  /* 0x0000000106067890 */ /* 0x000fe2000fffe0ff */
[----:B------:R-:W-:-:S03]  /*3200*/  VIADD R3, R3, 0x1 ;  /* 0x0000000103037836 */ /* 0x000fc60000000000 */
[----:B------:R-:W-:Y:S02]  /*3210*/  UISETP.NE.AND UP0, UPT, UR6, 0x2, UPT ;  /* 0x000000020600788c */ /* 0x000fe4000bf05270 */
[----:B------:R-:W-:Y:S01]  /*3220*/  ISETP.NE.AND P0, PT, R3, 0x2, PT ;  /* 0x000000020300780c */ /* 0x000fe20003f05270 */
[----:B------:R-:W-:Y:S06]  /*3230*/  UGETNEXTWORKID.BROADCAST [UR4], [UR5] ;  /* 0x00000000040073ca */ /* 0x000fec0008000100 */
[----:B------:R-:W-:Y:S02]  /*3240*/  USEL UR4, URZ, 0x1, UP0 ;  /* 0x00000001ff047887 */ /* 0x000fe40008000000 */
[----:B------:R-:W-:-:S04]  /*3250*/  USEL UR6, UR6, URZ, UP0 ;  /* 0x000000ff06067287 */ /* 0x000fc80008000000 */
[----:B------:R-:W-:Y:S02]  /*3260*/  LOP3.LUT R12, R12, UR4, RZ, 0x3c, !PT ;  /* 0x000000040c0c7c12 */ /* 0x000fe4000f8e3cff */
[----:B-1----:R-:W-:-:S04]  /*3270*/  SHF.L.U32 R5, R9, 0x1f, RZ ;  /* 0x0000001f09057819 */ /* 0x002fc800000006ff */
[----:B------:R-:W1:Y:S02]  /*3280*/  SYNCS.PHASECHK.TRANS64.TRYWAIT P1, [R0+URZ+0x130], R5 ;  /* 0x00013005000075a7 */ /* 0x000e6400080211ff */
[----:B-1----:R-:W-:Y:S05]  /*3290*/  @!P1 BRA `(.L_x_62) ;  /* 0x0000005800809947 */ /* 0x002fea0003800000 */
.L_x_187:
[----:B------:R-:W-:Y:S01]  /*32a0*/  LEA R4, R11, UR37, 0x4 ;  /* 0x000000250b047c11 */ /* 0x000fe2000f8e20ff */
[----:B-1----:R-:W-:Y:S01]  /*32b0*/  VIADD R0, R0, 0x140 ;  /* 0x0000014000007836 */ /* 0x002fe20000000000 */
[----:B------:R-:W-:Y:S01]  /*32c0*/  SEL R3, R3, RZ, P0 ;  /* 0x000000ff03037207 */ /* 0x000fe20000000000 */
[----:B------:R-:W-:-:S03]  /*32d0*/  VIADD R11, R11, 0x1 ;  /* 0x000000010b0b7836 */ /* 0x000fc60000000000 */
[----:B------:R-:W1:Y:S01]  /*32e0*/  LDS.128 R4, [R4+0x1c0] ;  /* 0x0001c00004047984 */ /* 0x000e620000000c00 */
[----:B------:R-:W-:Y:S02]  /*32f0*/  PRMT R0, RZ, 0x654, R0 ;  /* 0x00000654ff007816 */ /* 0x000fe40000000000 */
[C---:B------:R-:W-:Y:S01]  /*3300*/  ISETP.NE.AND P1, PT, R11.reuse, 0x2, PT ;  /* 0x000000020b00780c */ /* 0x040fe20003f25270 */
[----:B------:R-:W-:Y:S01]  /*3310*/  @!PT LDS RZ, [RZ] ;  /* 0x00000000fffff984 */ /* 0x000fe20000000800 */
[----:B------:R-:W-:Y:S01]  /*3320*/  @!PT LDS RZ, [RZ] ;  /* 0x00000000fffff984 */ /* 0x000fe20000000800 */
[----:B------:R-:W-:Y:S01]  /*3330*/  @!PT LDS RZ, [RZ] ;  /* 0x00000000fffff984 */ /* 0x000fe20000000800 */
[----:B------:R-:W-:Y:S01]  /*3340*/  @!PT LDS RZ, [RZ] ;  /* 0x00000000fffff984 */ /* 0x000fe20000000800 */
[----:B------:R2:W-:Y:S06]  /*3350*/  MEMBAR.ALL.CTA ;  /* 0x0000000000007992 */ /* 0x0005ec0000008000 */
[----:B--2---:R-:W2:Y:S01]  /*3360*/  FENCE.VIEW.ASYNC.S ;  /* 0x00000000000073c6 */ /* 0x004ea20000000000 */
[----:B------:R-:W-:Y:S01]  /*3370*/  SEL R11, R11, RZ, P1 ;  /* 0x000000ff0b0b7207 */ /* 0x000fe20000800000 */
[----:B--2---:R2:W-:Y:S01]  /*3380*/  SYNCS.ARRIVE.TRANS64.RED.A1T0 RZ, [R0+URZ], RZ ;  /* 0x000000ff00ff79a7 */ /* 0x0045e200081004ff */
[----:B-1----:R-:W-:-:S02]  /*3390*/  LOP3.LUT P3, RZ, R6, 0x1, RZ, 0xc0, !PT ;  /* 0x0000000106ff7812 */ /* 0x002fc4000786c0ff */
[----:B------:R-:W-:-:S04]  /*33a0*/  SEL R5, RZ, 0x1, P0 ;  /* 0x00000001ff057807 */ /* 0x000fc80000000000 */
[----:B------:R-:W-:Y:S02]  /*33b0*/  LOP3.LUT R8, R8, R5, RZ, 0x3c, !PT ;  /* 0x0000000508087212 */ /* 0x000fe400078e3cff */
[----:B--2---:R-:W-:-:S04]  /*33c0*/  SEL R0, RZ, 0x1, P1 ;  /* 0x00000001ff007807 */ /* 0x004fc80000800000 */
[----:B------:R-:W-:Y:S01]  /*33d0*/  LOP3.LUT R9, R9, R0, RZ, 0x3c, !PT ;  /* 0x0000000009097212 */ /* 0x000fe200078e3cff */
[----:B------:R-:W-:Y:S06]  /*33e0*/  @P3 BRA `(.L_x_63) ;  /* 0xfffffffc002c3947 */ /* 0x000fec000383ffff */
[----:B------:R-:W-:Y:S01]  /*33f0*/  ULEA UR5, UR6, UR37, 0x3 ;  /* 0x0000002506057291 */ /* 0x000fe2000f8e18ff */
[----:B------:R-:W-:-:S08]  /*3400*/  SHF.L.U32 R3, R12, 0x1f, RZ ;  /* 0x0000001f0c037819 */ /* 0x000fd000000006ff */
[----:B------:R-:W1:Y:S02]  /*3410*/  SYNCS.PHASECHK.TRANS64 P0, [UR5+0x140], R3 ;  /* 0x00014003ff0075a7 */ /* 0x000e640008001005 */
[----:B-1----:R-:W-:Y:S05]  /*3420*/  @P0 BRA `(.L_x_64) ;  /* 0x0000000000080947 */ /* 0x002fea0003800000 */
[----:B------:R-:W1:Y:S02]  /*3430*/  SYNCS.PHASECHK.TRANS64.TRYWAIT P0, [UR5+0x140], R3 ;  /* 0x00014003ff0075a7 */ /* 0x000e640008001105 */
[----:B-1----:R-:W-:Y:S05]  /*3440*/  @!P0 BRA `(.L_x_65) ;  /* 0x0000005800288947 */ /* 0x002fea0003800000 */
.L_x_64:
[----:B------:R-:W-:-:S04]  /*3450*/  UIADD3 UR4, UPT, UPT, UR6, 0x1, URZ ;  /* 0x0000000106047890 */ /* 0x000fc8000fffe0ff */
[----:B------:R-:W-:-:S04]  /*3460*/  UISETP.NE.AND UP0, UPT, UR4, 0x2, UPT ;  /* 0x000000020400788c */ /* 0x000fc8000bf05270 */
[----:B------:R-:W-:Y:S02]  /*3470*/  USEL UR7, URZ, 0x1, UP0 ;  /* 0x00000001ff077887 */ /* 0x000fe40008000000 */
[----:B------:R-:W-:-:S04]  /*3480*/  USEL UR4, UR4, URZ, UP0 ;  /* 0x000000ff04047287 */ /* 0x000fc80008000000 */
[----:B------:R-:W-:Y:S01]  /*3490*/  ULEA UR4, UR4, UR37, 0x3 ;  /* 0x0000002504047291 */ /* 0x000fe2000f8e18ff */
[----:B-1----:R-:W-:-:S04]  /*34a0*/  LOP3.LUT R3, R12, UR7, RZ, 0x3c, !PT ;  /* 0x000000070c037c12 */ /* 0x002fc8000f8e3cff */
[----:B------:R-:W-:-:S04]  /*34b0*/  SHF.L.U32 R0, R3, 0x1f, RZ ;  /* 0x0000001f03007819 */ /* 0x000fc800000006ff */
[----:B------:R-:W1:Y:S02]  /*34c0*/  SYNCS.PHASECHK.TRANS64 P0, [UR4+0x140], R0 ;  /* 0x00014000ff0075a7 */ /* 0x000e640008001004 */
[----:B-1----:R-:W-:Y:S05]  /*34d0*/  @P0 EXIT ;  /* 0x000000000000094d */ /* 0x002fea0003800000 */
[----:B------:R-:W-:Y:S02]  /*34e0*/  SHF.L.U32 R3, R3, 0x1f, RZ ;  /* 0x0000001f03037819 */ /* 0x000fe400000006ff */
[----:B------:R-:W-:-:S07]  /*34f0*/  MOV R0, UR4 ;  /* 0x0000000400007c02 */ /* 0x000fce0008000f00 */
.L_x_66:
[----:B-1----:R1:W2:Y:S02]  /*3500*/  SYNCS.PHASECHK.TRANS64.TRYWAIT P0, [R0+URZ+0x140], R3 ;  /* 0x00014003000075a7 */ /* 0x0022a400080011ff */
[----:B--2---:R-:W-:Y:S05]  /*3510*/  @!P0 NANOSLEEP.SYNCS 0x989680 ;  /* 0x009896800000895d */ /* 0x004fea0003900000 */
[----:B------:R-:W2:Y:S02]  /*3520*/  @!P0 SYNCS.PHASECHK.TRANS64 P0, [R0+URZ+0x140], R3 ;  /* 0x00014003000085a7 */ /* 0x000ea400080010ff */
[----:B--2---:R-:W-:Y:S05]  /*3530*/  @P0 EXIT ;  /* 0x000000000000094d */ /* 0x004fea0003800000 */
[----:B------:R-:W-:Y:S05]  /*3540*/  BRA `(.L_x_66) ;  /* 0xfffffffc00ec7947 */ /* 0x000fea000383ffff */
.L_x_59:
[----:B------:R-:W-:Y:S05]  /*3550*/  BRA.U UP4, `(.L_x_67) ;  /* 0x0000001104d87547 */ /* 0x000fea000b800000 */
[----:B------:R-:W-:Y:S01]  /*3560*/  UMOV UR4, 0x40 ;  /* 0x0000004000047882 */ /* 0x000fe20000000000 */
[----:B------:R-:W-:Y:S01]  /*3570*/  NOP ;  /* 0x0000000000007918 */ /* 0x000fe20000000000 */
[----:B------:R-:W-:Y:S01]  /*3580*/  ULEA UR4, UR37, UR4, 0x18 ;  /* 0x0000000425047291 */ /* 0x000fe2000f8ec0ff */
[----:B------:R-:W-:Y:S02]  /*3590*/  UMOV UR5, 0x400 ;  /* 0x0000040000057882 */ /* 0x000fe40000000000 */
[----:B------:R-:W-:-:S06]  /*35a0*/  ULEA UR37, UR37, UR5, 0x18 ;  /* 0x0000000525257291 */ /* 0x000fcc000f8ec0ff */
[----:B------:R-:W1:Y:S02]  /*35b0*/  LDS.U8 R2, [UR4+0x1c] ;  /* 0x00001c04ff027984 */ /* 0x000e640008000000 */
[----:B-1----:R-:W-:-:S13]  /*35c0*/  ISETP.NE.AND P0, PT, R2, RZ, PT ;  /* 0x000000ff0200720c */ /* 0x002fda0003f05270 */
[----:B------:R-:W-:Y:S05]  /*35d0*/  @P0 BRA `(.L_x_68) ;  /* 0x0000000400080947 */ /* 0x000fea0003800000 */
[----:B------:R-:W-:Y:S02]  /*35e0*/  UISETP.NE.U32.AND UP0, UPT, UR9, 0x1, UPT ;  /* 0x000000010900788c */ /* 0x000fe4000bf05070 */
[----:B------:R-:W-:-:S07]  /*35f0*/  UIADD3 UR6, UPT, UPT, UR4, 0x8, URZ ;  /* 0x0000000804067890 */ /* 0x000fce000fffe0ff */
[----:B------:R-:W-:Y:S05]  /*3600*/  BRA.U !UP0, `(.L_x_69) ;  /* 0x00000001089c7547 */ /* 0x000fea000b800000 */
[----:B------:R-:W-:Y:S01]  /*3610*/  ELECT P0, URZ, PT ;  /* 0x0000000000ff782f */ /* 0x000fe20003800000 */
[----:B------:R-:W-:-:S12]  /*3620*/  BSSY B0, `(.L_x_69) ;  /* 0x0000025000007945 */ /* 0x000fd80003800000 */
[----:B------:R-:W-:Y:S05]  /*3630*/  @!P0 BRA `(.L_x_70) ;  /* 0x00000000008c8947 */ /* 0x000fea0003800000 */
[----:B------:R-:W-:-:S05]  /*3640*/  UMOV UR5, 0x10 ;  /* 0x0000001000057882 */ /* 0x000fca0000000000 */
[----:B------:R-:W-:Y:S04]  /*3650*/  DEPBAR.LE SB1, 0x36 ;  /* 0x00009d800000791a */ /* 0x000fe80000000000 */
[----:B------:R-:W1:Y:S02]  /*3660*/  UTCATOMSWS.2CTA.FIND_AND_SET.ALIGN UP1, UR5, UR5 ;  /* 0x00000005000575e3 */ /* 0x000e640008220800 */
[----:B-1----:R-:W-:Y:S01]  /*3670*/  MOV R11, UR5 ;  /* 0x00000005000b7c02 */ /* 0x002fe20008000f00 */
[----:B------:R-:W-:Y:S06]  /*3680*/  BRA.U UP1, `(.L_x_71) ;  /* 0x0000000101187547 */ /* 0x000fec000b800000 */
.L_x_72:
[----:B------:R-:W-:Y:S05]  /*3690*/  NANOSLEEP 0x64 ;  /* 0x000000640000795d */ /* 0x000fea0003800000 */
[----:B------:R-:W-:-:S05]  /*36a0*/  UMOV UR5, 0x10 ;  /* 0x0000001000057882 */ /* 0x000fca0000000000 */
[----:B------:R-:W-:Y:S04]  /*36b0*/  DEPBAR.LE SB1, 0x36 ;  /* 0x00009d800000791a */ /* 0x000fe80000000000 */
[----:B------:R-:W1:Y:S02]  /*36c0*/  UTCATOMSWS.2CTA.FIND_AND_SET.ALIGN UP1, UR5, UR5 ;  /* 0x00000005000575e3 */ /* 0x000e640008220800 */
[----:B-1----:R-:W-:Y:S01]  /*36d0*/  MOV R11, UR5 ;  /* 0x00000005000b7c02 */ /* 0x002fe20008000f00 */
[----:B------:R-:W-:Y:S05]  /*36e0*/  BRA.U !UP1, `(.L_x_72) ;  /* 0xfffffffd09e87547 */ /* 0x000fea000b83ffff */
.L_x_71:
[----:B------:R-:W1:Y:S01]  /*36f0*/  LDS R5, [UR4+0x10] ;  /* 0x00001004ff057984 */ /* 0x000e620008000800 */
[----:B------:R-:W-:Y:S01]  /*3700*/  IMAD.U32 R3, RZ, RZ, UR37 ;  /* 0x00000025ff037e24 */ /* 0x000fe2000f8e00ff */
[----:B------:R-:W-:-:S03]  /*3710*/  MOV R2, UR8 ;  /* 0x0000000800027c02 */ /* 0x000fc60008000f00 */
[----:B------:R-:W-:Y:S01]  /*3720*/  VIADD R3, R3, 0x1e0 ;  /* 0x000001e003037836 */ /* 0x000fe20000000000 */
[----:B-1----:R-:W-:-:S04]  /*3730*/  SHF.L.U32 R5, R5, 0x1f, RZ ;  /* 0x0000001f05057819 */ /* 0x002fc800000006ff */
[----:B------:R-:W1:Y:S02]  /*3740*/  SYNCS.PHASECHK.TRANS64.TRYWAIT P0, [UR4+0x8], R5 ;  /* 0x00000805ff0075a7 */ /* 0x000e640008001104 */
[----:B-1----:R-:W-:Y:S05]  /*3750*/  @P0 BRA `(.L_x_73) ;  /* 0x0000000000080947 */ /* 0x002fea0003800000 */
[----:B------:R-:W1:Y:S02]  /*3760*/  SYNCS.PHASECHK.TRANS64.TRYWAIT P0, [UR4+0x8], R5 ;  /* 0x00000805ff0075a7 */ /* 0x000e640008001104 */
[----:B-1----:R-:W-:Y:S05]  /*3770*/  @!P0 BRA `(.L_x_74) ;  /* 0x0000005400748947 */ /* 0x002fea0003800000 */
.L_x_73:
[----:B-1----:R-:W-:Y:S01]  /*3780*/  HFMA2 R4, -RZ, RZ, 0, 5.9604644775390625e-08 ;  /* 0x00000001ff047431 */ /* 0x002fe200000001ff */
[----:B------:R-:W-:Y:S01]  /*3790*/  UPRMT UR5, UR8, 0x654, UR6 ;  /* 0x0000065408057896 */ /* 0x000fe20008000006 */
[----:B------:R-:W-:Y:S01]  /*37a0*/  IMAD.MOV.U32 R6, RZ, RZ, 0xffff ;  /* 0x0000ffffff067424 */ /* 0x000fe200078e00ff */
[----:B------:R-:W-:Y:S01]  /*37b0*/  PRMT R2, R2, 0x654, R3 ;  /* 0x0000065402027816 */ /* 0x000fe20000000003 */
[----:B------:R-:W-:Y:S02]  /*37c0*/  IMAD.MOV.U32 R5, RZ, RZ, 0x4 ;  /* 0x00000004ff057424 */ /* 0x000fe400078e00ff */
[----:B------:R-:W-:Y:S01]  /*37d0*/  IMAD.SHL.U32 R9, R11, 0x20, RZ ;  /* 0x000000200b097824 */ /* 0x000fe200078e00ff */
[----:B------:R-:W-:Y:S02]  /*37e0*/  MOV R3, UR5 ;  /* 0x0000000500037c02 */ /* 0x000fe40008000f00 */
[-C--:B------:R-:W-:Y:S01]  /*37f0*/  SHF.L.U32 R7, R6, R11.reuse, RZ ;  /* 0x0000000b06077219 */ /* 0x080fe200000006ff */
[----:B------:R1:W-:Y:S01]  /*3800*/  SYNCS.ARRIVE.TRANS64.RED RZ, [UR5], R5 ;  /* 0x00000005ffff79a7 */ /* 0x0003e20008000405 */
[----:B------:R-:W-:Y:S01]  /*3810*/  SHF.L.U32 R6, R4, R11, RZ ;  /* 0x0000000b04067219 */ /* 0x000fe200000006ff */
[----:B------:R1:W-:Y:S04]  /*3820*/  STS [UR37+0x1e0], R9 ;  /* 0x0001e009ff007988 */ /* 0x0003e80008000825 */
[----:B------:R1:W-:Y:S04]  /*3830*/  STAS [R2.64], R11 ;  /* 0x0000000b02007dbd */ /* 0x0003e8000c0008ff */
[----:B------:R1:W-:Y:S04]  /*3840*/  ATOMS.OR RZ, [UR4+0x14], R7 ;  /* 0x00001407ffff798c */ /* 0x0003e8000b000004 */
[----:B------:R1:W-:Y:S04]  /*3850*/  ATOMS.OR RZ, [UR4+0x18], R6 ;  /* 0x00001806ffff798c */ /* 0x0003e8000b000004 */
[----:B------:R1:W-:Y:S02]  /*3860*/  ATOMS.XOR RZ, [UR4+0x10], R4 ;  /* 0x00001004ffff798c */ /* 0x0003e4000b800004 */
.L_x_70:
[----:B------:R-:W-:Y:S05]  /*3870*/  BSYNC B0 ;  /* 0x0000000000007941 */ /* 0x000fea0003800000 */
.L_x_69:
[----:B------:R-:W-:Y:S05]  /*3880*/  BRA.U UP0, `(.L_x_75) ;  /* 0x00000001006c7547 */ /* 0x000fea000b800000 */
[----:B------:R-:W-:-:S03]  /*3890*/  UMOV UR5, 0xffffffff ;  /* 0xffffffff00057882 */ /* 0x000fc60000000000 */
[----:B------:R-:W-:Y:S05]  /*38a0*/  BRA.DIV UR5, `(.L_x_76) ;  /* 0x0000005605407947 */ /* 0x000fea000b800000 */
[----:B------:R-:W-:-:S13]  /*38b0*/  ELECT P6, URZ, PT ;  /* 0x0000000000ff782f */ /* 0x000fda00038c0000 */
.L_x_191:
[----:B------:R-:W-:Y:S05]  /*38c0*/  @!P6 BRA `(.L_x_75) ;  /* 0x00000000005ce947 */ /* 0x000fea0003800000 */
[----:B-1----:R-:W1:Y:S02]  /*38d0*/  LDS R3, [UR4+0x10] ;  /* 0x00001004ff037984 */ /* 0x002e640008000800 */
[----:B-1----:R-:W-:-:S04]  /*38e0*/  SHF.L.U32 R3, R3, 0x1f, RZ ;  /* 0x0000001f03037819 */ /* 0x002fc800000006ff */
[----:B------:R-:W1:Y:S02]  /*38f0*/  SYNCS.PHASECHK.TRANS64.TRYWAIT P0, [UR4+0x8], R3 ;  /* 0x00000803ff0075a7 */ /* 0x000e640008001104 */
[----:B-1----:R-:W-:Y:S05]  /*3900*/  @P0 BRA `(.L_x_77) ;  /* 0x0000000000080947 */ /* 0x002fea0003800000 */
[----:B------:R-:W1:Y:S02]  /*3910*/  SYNCS.PHASECHK.TRANS64.TRYWAIT P0, [UR4+0x8], R3 ;  /* 0x00000803ff0075a7 */ /* 0x000e640008001104 */
[----:B-1----:R-:W-:Y:S05]  /*3920*/  @!P0 BRA `(.L_x_78) ;  /* 0x0000005400408947 */ /* 0x002fea0003800000 */
.L_x_77:
[----:B------:R-:W2:Y:S01]  /*3930*/  LDS R5, [UR37+0x1e0] ;  /* 0x0001e025ff057984 */ /* 0x000ea20008000800 */
[----:B-1----:R-:W-:Y:S02]  /*3940*/  HFMA2 R2, -RZ, RZ, 0, 5.9604644775390625e-08 ;  /* 0x00000001ff027431 */ /* 0x002fe400000001ff */
[----:B------:R-:W-:Y:S01]  /*3950*/  IMAD.MOV.U32 R3, RZ, RZ, 0xffff ;  /* 0x0000ffffff037424 */ /* 0x000fe200078e00ff */
[----:B------:R-:W-:Y:S01]  /*3960*/  UPRMT UR5, UR8, 0x654, UR6 ;  /* 0x0000065408057896 */ /* 0x000fe20008000006 */
[----:B--2---:R-:W-:-:S03]  /*3970*/  IMAD.SHL.U32 R4, R5, 0x20, RZ ;  /* 0x0000002005047824 */ /* 0x004fc600078e00ff */
[-C--:B------:R-:W-:Y:S02]  /*3980*/  SHF.L.U32 R3, R3, R5.reuse, RZ ;  /* 0x0000000503037219 */ /* 0x080fe400000006ff */
[----:B------:R-:W-:Y:S01]  /*3990*/  SHF.L.U32 R5, R2, R5, RZ ;  /* 0x0000000502057219 */ /* 0x000fe200000006ff */
[----:B------:R2:W-:Y:S04]  /*39a0*/  STS [UR37+0x1e0], R4 ;  /* 0x0001e004ff007988 */ /* 0x0005e80008000825 */
[----:B------:R2:W-:Y:S04]  /*39b0*/  ATOMS.OR RZ, [UR4+0x14], R3 ;  /* 0x00001403ffff798c */ /* 0x0005e8000b000004 */
[----:B------:R2:W-:Y:S01]  /*39c0*/  ATOMS.OR RZ, [UR4+0x18], R5 ;  /* 0x00001805ffff798c */ /* 0x0005e2000b000004 */
[----:B------:R-:W-:Y:S03]  /*39d0*/  SYNCS.ARRIVE.TRANS64.RED.A1T0 RZ, [UR5], RZ ;  /* 0x000000ffffff79a7 */ /* 0x000fe60008100405 */
[----:B------:R2:W-:Y:S01]  /*39e0*/  ATOMS.XOR RZ, [UR4+0x10], R2 ;  /* 0x00001002ffff798c */ /* 0x0005e2000b800004 */
[----:B------:R-:W-:Y:S05]  /*39f0*/  BRA `(.L_x_75) ;  /* 0x0000000000107947 */ /* 0x000fea0003800000 */
.L_x_68:
[----:B------:R-:W-:-:S05]  /*3a00*/  MOV R2, 0xffffffff ;  /* 0xffffffff00027802 */ /* 0x000fca0000000f00 */
[----:B------:R1:W-:Y:S02]  /*3a10*/  STS [UR37+0x1e0], R2 ;  /* 0x0001e002ff007988 */ /* 0x0003e40008000825 */
[----:B-1----:R-:W-:Y:S02]  /*3a20*/  MOV R2, 0x3a40 ;  /* 0x00003a4000027802 */ /* 0x002fe40000000f00 */
[----:B-----5:R-:W-:Y:S05]  /*3a30*/  CALL.REL.NOINC `($__internal_1_$__cuda_sm10x_tcgen05_guardrail_trap_phase_invalid_during_alloc) ;  /* 0x0000005800d07944 */ /* 0x020fea0003c00000 */
.L_x_75:
[----:B------:R-:W-:Y:S05]  /*3a40*/  WARPSYNC.ALL ;  /* 0x0000000000007948 */ /* 0x000fea0003800000 */
[----:B------:R-:W3:Y:S01]  /*3a50*/  S2UR UR11, SR_CgaCtaId ;  /* 0x00000000000b79c3 */ /* 0x000ee20000008800 */
[----:B------:R-:W-:Y:S01]  /*3a60*/  UMOV UR4, 0x400 ;  /* 0x0000040000047882 */ /* 0x000fe20000000000 */
[----:B------:R-:W-:-:S06]  /*3a70*/  NOP ;  /* 0x0000000000007918 */ /* 0x000fcc0000000000 */
[----:B------:R-:W-:Y:S06]  /*3a80*/  BAR.ARV 0x6, 0xa0 ;  /* 0x0182800000007b1d */ /* 0x000fec0000002000 */
[----:B------:R-:W4:Y:S01]  /*3a90*/  LDCU UR5, c[0x0][0x38c] ;  /* 0x00007180ff0577ac */ /* 0x000f220008000800 */
[----:B------:R-:W-:Y:S01]  /*3aa0*/  LOP3.LUT R0, R0, 0xffff, RZ, 0xc0, !PT ;  /* 0x0000ffff00007812 */ /* 0x000fe200078ec0ff */
[----:B-1----:R-:W-:Y:S01]  /*3ab0*/  IMAD.MOV.U32 R9, RZ, RZ, 0x1 ;  /* 0x00000001ff097424 */ /* 0x002fe200078e00ff */
[----:B------:R-:W-:Y:S01]  /*3ac0*/  LOP3.LUT R8, R8, 0xffff, RZ, 0xc0, !PT ;  /* 0x0000ffff08087812 */ /* 0x000fe200078ec0ff */
[----:B------:R-:W-:Y:S01]  /*3ad0*/  UMOV UR17, URZ ;  /* 0x000000ff00117c82 */ /* 0x000fe20008000000 */
[----:B------:R-:W-:Y:S01]  /*3ae0*/  R2UR UR12, R0 ;  /* 0x00000000000c72ca */ /* 0x000fe200000e0000 */
[----:B------:R-:W-:Y:S01]  /*3af0*/  UMOV UR16, URZ ;  /* 0x000000ff00107c82 */ /* 0x000fe20008000000 */
[----:B------:R-:W-:Y:S01]  /*3b00*/  R2UR UR13, R8 ;  /* 0x00000000080d72ca */ /* 0x000fe200000e0000 */
[----:B------:R-:W-:Y:S01]  /*3b10*/  IMAD.MOV.U32 R8, RZ, RZ, RZ ;  /* 0x000000ffff087224 */ /* 0x000fe200078e00ff */
[----:B------:R-:W-:Y:S01]  /*3b20*/  UMOV UR15, URZ ;  /* 0x000000ff000f7c82 */ /* 0x000fe20008000000 */
[----:B---3--:R-:W-:-:S02]  /*3b30*/  ULEA UR11, UR11, UR4, 0x18 ;  /* 0x000000040b0b7291 */ /* 0x008fc4000f8ec0ff */
[----:B------:R-:W-:Y:S02]  /*3b40*/  UISETP.NE.AND UP2, UPT, UR9, URZ, UPT ;  /* 0x000000ff0900728c */ /* 0x000fe4000bf45270 */
[----:B------:R-:W-:Y:S02]  /*3b50*/  UIADD3 UR14, UPT, UPT, UR11, 0x3300, URZ ;  /* 0x000033000b0e7890 */ /* 0x000fe4000fffe0ff */
[----:B------:R-:W-:Y:S02]  /*3b60*/  UIADD3 UR4, UPT, UPT, UR11, 0x21300, URZ ;  /* 0x000213000b047890 */ /* 0x000fe4000fffe0ff */
[----:B----4-:R-:W-:Y:S01]  /*3b70*/  UIADD3 UR5, UPT, UPT, UR5, 0x3f, URZ ;  /* 0x0000003f05057890 */ /* 0x010fe2000fffe0ff */
[----:B--2---:R-:W1:Y:S01]  /*3b80*/  LDS R2, [UR11+0x1e0] ;  /* 0x0001e00bff027984 */ /* 0x004e620008000800 */
[----:B------:R-:W-:Y:S02]  /*3b90*/  USHF.R.U32.HI UR14, URZ, 0x4, UR14 ;  /* 0x00000004ff0e7899 */ /* 0x000fe4000801160e */
[----:B------:R-:W-:-:S02]  /*3ba0*/  USHF.R.S32.HI UR10, URZ, 0x1f, UR5 ;  /* 0x0000001fff0a7899 */ /* 0x000fc40008011405 */
[----:B------:R-:W-:Y:S02]  /*3bb0*/  USHF.R.U32.HI UR4, URZ, 0x4, UR4 ;  /* 0x00000004ff047899 */ /* 0x000fe40008011604 */
[----:B------:R-:W-:Y:S02]  /*3bc0*/  ULEA.HI UR10, UR10, UR5, URZ, 0x6 ;  /* 0x000000050a0a7291 */ /* 0x000fe4000f8f30ff */
[----:B------:R-:W-:Y:S02]  /*3bd0*/  ULOP3.LUT UR14, UR14, 0x3fff, URZ, 0xc0, !UPT ;  /* 0x00003fff0e0e7892 */ /* 0x000fe4000f8ec0ff */
[----:B------:R-:W-:Y:S02]  /*3be0*/  USHF.R.S32.HI UR10, URZ, 0x6, UR10 ;  /* 0x00000006ff0a7899 */ /* 0x000fe4000801140a */
[----:B------:R-:W-:Y:S02]  /*3bf0*/  ULOP3.LUT UR4, UR4, 0x3fff, URZ, 0xc0, !UPT ;  /* 0x00003fff04047892 */ /* 0x000fe4000f8ec0ff */
[----:B------:R-:W-:Y:S01]  /*3c00*/  UISETP.LT.AND UP0, UPT, UR10, 0x1, UPT ;  /* 0x000000010a00788c */ /* 0x000fe2000bf01270 */
[----:B------:R-:W-:Y:S01]  /*3c10*/  UMOV UR24, 0x0 ;  /* 0x0000000000187882 */ /* 0x000fe20000000000 */
[----:B------:R-:W-:Y:S01]  /*3c20*/  UMOV UR25, 0x8180490 ;  /* 0x0818049000197882 */ /* 0x000fe20000000000 */
[----:B------:R-:W-:-:S02]  /*3c30*/  ULOP3.LUT UR14, UR14, 0x10000, URZ, 0xfc, !UPT ;  /* 0x000100000e0e7892 */ /* 0x000fc4000f8efcff */
[----:B------:R-:W-:Y:S02]  /*3c40*/  ULOP3.LUT UR4, UR4, 0x10000, URZ, 0xfc, !UPT ;  /* 0x0001000004047892 */ /* 0x000fe4000f8efcff */
[----:B------:R-:W-:Y:S01]  /*3c50*/  USEL UR23, UR10, 0x1, !UP0 ;  /* 0x000000010a177887 */ /* 0x000fe2000c000000 */
[----:B------:R-:W-:Y:S01]  /*3c60*/  UMOV UR32, 0x0 ;  /* 0x0000000000207882 */ /* 0x000fe20000000000 */
[----:B------:R-:W-:Y:S01]  /*3c70*/  UMOV UR33, 0x8180490 ;  /* 0x0818049000217882 */ /* 0x000fe20000000000 */
[----:B------:R-:W-:Y:S01]  /*3c80*/  UMOV UR30, 0x0 ;  /* 0x00000000001e7882 */ /* 0x000fe20000000000 */
[----:B------:R-:W-:Y:S01]  /*3c90*/  UMOV UR31, 0x8180490 ;  /* 0x08180490001f7882 */ /* 0x000fe20000000000 */
[----:B------:R-:W-:Y:S01]  /*3ca0*/  UMOV UR28, 0x0 ;  /* 0x00000000001c7882 */ /* 0x000fe20000000000 */
[----:B------:R-:W-:Y:S01]  /*3cb0*/  UMOV UR29, 0x8180490 ;  /* 0x08180490001d7882 */ /* 0x000fe20000000000 */
[----:B-1----:R-:W-:Y:S02]  /*3cc0*/  R2UR UR18, R2 ;  /* 0x00000000021272ca */ /* 0x002fe400000e0000 */
[----:B------:R-:W-:-:S13]  /*3cd0*/  CS2R R2, SRZ ;  /* 0x0000000000027805 */ /* 0x000fda000001ff00 */
.L_x_86:
[C---:B------:R-:W-:Y:S02]  /*3ce0*/  LEA R0, R8.reuse, UR11, 0x3 ;  /* 0x0000000b08007c11 */ /* 0x040fe4000f8e18ff */
[----:B------:R-:W-:Y:S02]  /*3cf0*/  SHF.L.U32 R5, R3, 0x1f, RZ ;  /* 0x0000001f03057819 */ /* 0x000fe400000006ff */
[----:B------:R-:W-:Y:S02]  /*3d00*/  LEA R4, R8, UR11, 0x4 ;  /* 0x0000000b08047c11 */ /* 0x000fe4000f8e20ff */
[----:B------:R-:W1:Y:S02]  /*3d10*/  SYNCS.PHASECHK.TRANS64.TRYWAIT P0, [R0+URZ+0x130], R5 ;  /* 0x00013005000075a7 */ /* 0x000e6400080011ff */
[----:B-1-34-:R-:W-:Y:S05]  /*3d20*/  @!P0 BRA `(.L_x_79) ;  /* 0x0000005000588947 */ /* 0x01afea0003800000 */
.L_x_192:
[----:B-1----:R-:W1:Y:S01]  /*3d30*/  LDS.128 R4, [R4+0x1c0] ;  /* 0x0001c00004047984 */ /* 0x002e620000000c00 */
[----:B------:R-:W-:Y:S02]  /*3d40*/  VIADD R0, R0, 0x140 ;  /* 0x0000014000007836 */ /* 0x000fe40000000000 */
[----:B------:R-:W-:Y:S01]  /*3d50*/  VIADD R8, R8, 0x1 ;  /* 0x0000000108087836 */ /* 0x000fe20000000000 */
[----:B------:R-:W-:Y:S01]  /*3d60*/  @!PT LDS RZ, [RZ] ;  /* 0x00000000fffff984 */ /* 0x000fe20000000800 */
[----:B------:R-:W-:Y:S01]  /*3d70*/  @!PT LDS RZ, [RZ] ;  /* 0x00000000fffff984 */ /* 0x000fe20000000800 */
[----:B------:R-:W-:Y:S01]  /*3d80*/  @!PT LDS RZ, [RZ] ;  /* 0x00000000fffff984 */ /* 0x000fe20000000800 */
[----:B------:R-:W-:Y:S01]  /*3d90*/  @!PT LDS RZ, [RZ] ;  /* 0x00000000fffff984 */ /* 0x000fe20000000800 */
[----:B------:R2:W-:Y:S06]  /*3da0*/  MEMBAR.ALL.CTA ;  /* 0x0000000000007992 */ /* 0x0005ec0000008000 */
[----:B--2---:R-:W2:Y:S01]  /*3db0*/  FENCE.VIEW.ASYNC.S ;  /* 0x00000000000073c6 */ /* 0x004ea20000000000 */
[----:B------:R-:W-:-:S04]  /*3dc0*/  PRMT R0, RZ, 0x654, R0 ;  /* 0x00000654ff007816 */ /* 0x000fc80000000000 */
[----:B--2---:R2:W-:Y:S01]  /*3dd0*/  SYNCS.ARRIVE.TRANS64.RED.A1T0 RZ, [R0+URZ], RZ ;  /* 0x000000ff00ff79a7 */ /* 0x0045e200081004ff */
[----:B-1----:R-:W-:Y:S01]  /*3de0*/  LOP3.LUT P1, RZ, R6, 0x1, RZ, 0xc0, !PT ;  /* 0x0000000106ff7812 */ /* 0x002fe2000782c0ff */
[----:B--2---:R-:W-:-:S12]  /*3df0*/  BRA.U UP2, `(.L_x_80) ;  /* 0x0000000502087547 */ /* 0x004fd8000b800000 */
[----:B------:R-:W1:Y:S01]  /*3e00*/  LDCU UR5, c[0x0][0x38c] ;  /* 0x00007180ff0577ac */ /* 0x000e620008000800 */
[----:B------:R-:W-:Y:S02]  /*3e10*/  PLOP3.LUT P2, PT, PT, PT, PT, 0x80, 0x8 ;  /* 0x000000000008781c */ /* 0x000fe40003f4f070 */
[----:B------:R-:W-:Y:S01]  /*3e20*/  SHF.L.U32 R5, R9, 0x1f, RZ ;  /* 0x0000001f09057819 */ /* 0x000fe200000006ff */
[----:B------:R-:W-:Y:S02]  /*3e30*/  ULEA UR19, UR17, UR11, 0x3 ;  /* 0x0000000b11137291 */ /* 0x000fe4000f8e18ff */
[----:B------:R-:W-:Y:S02]  /*3e40*/  UIMAD UR20, UR17, 0x30, UR18 ;  /* 0x00000030111478a4 */ /* 0x000fe4000f8e0212 */
[----:B-1----:R-:W-:-:S06]  /*3e50*/  UISETP.GE.AND UP0, UPT, UR5, 0x1, UPT ;  /* 0x000000010500788c */ /* 0x002fcc000bf06270 */
[----:B------:R-:W-:-:S05]  /*3e60*/  PLOP3.LUT P0, PT, PT, PT, UP0, 0x80, 0x8 ;  /* 0x000000000008781c */ /* 0x000fca0003f0f008 */
[----:B------:R-:W-:-:S08]  /*3e70*/  @UP0 ULEA UR5, UR16, UR11, 0x3 ;  /* 0x0000000b10050291 */ /* 0x000fd0000f8e18ff */
[----:B------:R-:W-:-:S04]  /*3e80*/  @P0 SHF.L.U32 R0, R2, 0x1f, RZ ;  /* 0x0000001f02000819 */ /* 0x000fc800000006ff */
[----:B------:R1:W2:Y:S01]  /*3e90*/  @P0 SYNCS.PHASECHK.TRANS64.TRYWAIT P2, [UR5], R0 ;  /* 0x00000000ff0005a7 */ /* 0x0002a20008041105 */
[----:B------:R-:W3:Y:S02]  /*3ea0*/  SYNCS.PHASECHK.TRANS64.TRYWAIT P0, [UR19+0x170], R5 ;  /* 0x00017005ff0075a7 */ /* 0x000ee40008001113 */
[----:B-123--:R-:W-:Y:S05]  /*3eb0*/  @!P0 BRA `(.L_x_81) ;  /* 0x0000005000088947 */ /* 0x00efea0003800000 */
.L_x_194:
[----:B------:R-:W-:Y:S01]  /*3ec0*/  UMOV UR22, UR15 ;  /* 0x0000000f00167c82 */ /* 0x000fe20008000000 */
[----:B------:R-:W-:Y:S05]  /*3ed0*/  BRA.U !UP0, `(.L_x_82) ;  /* 0x0000000108c07547 */ /* 0x000fea000b800000 */
[----:B------:R-:W-:Y:S02]  /*3ee0*/  UIADD3 UR22, UPT, UPT, UR23, UR15, URZ ;  /* 0x0000000f17167290 */ /* 0x000fe4000fffe0ff */
[----:B------:R-:W-:Y:S01]  /*3ef0*/  UPLOP3.LUT UP3, UPT, UPT, UPT, UPT, 0x40, 0x4 ;  /* 0x000000000004789c */ /* 0x000fe20003f6e870 */
[----:B------:R-:W-:Y:S01]  /*3f00*/  UMOV UR21, UR10 ;  /* 0x0000000a00157c82 */ /* 0x000fe20008000000 */
[----:B------:R-:W-:-:S09]  /*3f10*/  UMOV UR5, UR16 ;  /* 0x0000001000057c82 */ /* 0x000fd20008000000 */
.L_x_85:
[----:B--2---:R-:W-:Y:S01]  /*3f20*/  ULEA UR7, UR5, UR11, 0x3 ;  /* 0x0000000b05077291 */ /* 0x004fe2000f8e18ff */
[----:B---3--:R-:W-:Y:S11]  /*3f30*/  @P2 BRA `(.L_x_83) ;  /* 0x00000000000c2947 */ /* 0x008ff60003800000 */
[----:B-1----:R-:W-:Y:S04]  /*3f40*/  SHF.L.U32 R5, R2, 0x1f, RZ ;  /* 0x0000001f02057819 */ /* 0x002fe800000006ff */
[----:B------:R-:W1:Y:S02]  /*3f50*/  SYNCS.PHASECHK.TRANS64.TRYWAIT P0, [UR7], R5 ;  /* 0x00000005ff0075a7 */ /* 0x000e640008001107 */
[----:B-1----:R-:W-:Y:S05]  /*3f60*/  @!P0 BRA `(.L_x_84) ;  /* 0x0000004c00f48947 */ /* 0x002fea0003800000 */
.L_x_83:
[----:B------:R-:W-:Y:S01]  /*3f70*/  UISETP.NE.AND UP0, UPT, UR21, 0x1, UPT ;  /* 0x000000011500788c */ /* 0x000fe2000bf05270 */
[----:B------:R-:W-:Y:S01]  /*3f80*/  PLOP3.LUT P2, PT, PT, PT, PT, 0x80, 0x8 ;  /* 0x000000000008781c */ /* 0x000fe20003f4f070 */
[----:B------:R-:W-:Y:S02]  /*3f90*/  UIADD3 UR16, UPT, UPT, UR5, 0x1, URZ ;  /* 0x0000000105107890 */ /* 0x000fe4000fffe0ff */
[----:B------:R-:W-:Y:S02]  /*3fa0*/  UIMAD UR6, UR5, 0x180, UR4 ;  /* 0x00000180050678a4 */ /* 0x000fe4000f8e0204 */
[----:B------:R-:W-:Y:S01]  /*3fb0*/  UISETP.NE.AND UP1, UPT, UR16, 0xf, UPT ;  /* 0x0000000f1000788c */ /* 0x000fe2000bf25270 */
[----:B------:R-:W-:Y:S01]  /*3fc0*/  PLOP3.LUT P0, PT, PT, PT, UP0, 0x80, 0x8 ;  /* 0x000000000008781c */ /* 0x000fe20003f0f008 */
[----:B------:R-:W-:Y:S02]  /*3fd0*/  ULEA UR34, UR5, UR14, 0x9 ;  /* 0x0000000e05227291 */ /* 0x000fe4000f8e48ff */
[----:B------:R-:W-:Y:S02]  /*3fe0*/  USEL UR27, URZ, 0x1, UP1 ;  /* 0x00000001ff1b7887 */ /* 0x000fe40008800000 */
[----:B------:R-:W-:Y:S02]  /*3ff0*/  USEL UR16, UR16, URZ, UP1 ;  /* 0x000000ff10107287 */ /* 0x000fe40008800000 */
[----:B------:R-:W-:Y:S02]  /*4000*/  UIADD3 UR46, UPT, UPT, UR6, 0x2, URZ ;  /* 0x00000002062e7890 */ /* 0x000fe4000fffe0ff */
[----:B------:R-:W-:Y:S01]  /*4010*/  @UP0 ULEA UR26, UR16, UR11, 0x3 ;  /* 0x0000000b101a0291 */ /* 0x000fe2000f8e18ff */
[----:B------:R-:W-:Y:S01]  /*4020*/  LOP3.LUT R2, R2, UR27, RZ, 0x3c, !PT ;  /* 0x0000001b02027c12 */ /* 0x000fe2000f8e3cff */
[----:B------:R-:W-:Y:S02]  /*4030*/  UIADD3 UR44, UPT, UPT, UR34, 0x2, URZ ;  /* 0x00000002222c7890 */ /* 0x000fe4000fffe0ff */
[----:B------:R-:W-:Y:S01]  /*4040*/  UIADD3 UR42, UPT, UPT, UR6, 0x4, URZ ;  /* 0x00000004062a7890 */ /* 0x000fe2000fffe0ff */
[----:B-1----:R-:W-:Y:S01]  /*4050*/  @P0 SHF.L.U32 R0, R2, 0x1f, RZ ;  /* 0x0000001f02000819 */ /* 0x002fe200000006ff */
[----:B------:R-:W-:Y:S02]  /*4060*/  UIADD3 UR40, UPT, UPT, UR34, 0x4, URZ ;  /* 0x0000000422287890 */ /* 0x000fe4000fffe0ff */
[----:B------:R-:W-:Y:S01]  /*4070*/  UIADD3 UR38, UPT, UPT, UR6, 0x6, URZ ;  /* 0x0000000606267890 */ /* 0x000fe2000fffe0ff */
[----:B------:R2:W3:Y:S01]  /*4080*/  @P0 SYNCS.PHASECHK.TRANS64.TRYWAIT P2, [UR26], R0 ;  /* 0x00000000ff0005a7 */ /* 0x0004e2000804111a */
[----:B------:R-:W-:Y:S02]  /*4090*/  UIADD3 UR36, UPT, UPT, UR34, 0x6, URZ ;  /* 0x0000000622247890 */ /* 0x000fe4000fffe0ff */
[----:B------:R-:W-:Y:S02]  /*40a0*/  UIADD3 UR26, UPT, UPT, UR7, 0x78, URZ ;  /* 0x00000078071a7890 */ /* 0x000fe4000fffe0ff */
[----:B------:R-:W-:Y:S02]  /*40b0*/  UIADD3 UR15, UPT, UPT, UR15, 0x1, URZ ;  /* 0x000000010f0f7890 */ /* 0x000fe4000fffe0ff */
[----:B------:R-:W-:Y:S02]  /*40c0*/  UIADD3 UR21, UPT, UPT, UR21, -0x1, URZ ;  /* 0xffffffff15157890 */ /* 0x000fe4000fffe0ff */
[----:B------:R-:W-:Y:S01]  /*40d0*/  UISETP.NE.AND UP0, UPT, UR15, UR22, UPT ;  /* 0x000000160f00728c */ /* 0x000fe2000bf05270 */
[----:B------:R-:W-:Y:S01]  /*40e0*/  UMOV UR7, 0x40004040 ;  /* 0x4000404000077882 */ /* 0x000fe20000000000 */
[----:B------:R-:W-:Y:S01]  /*40f0*/  UMOV UR35, 0x40004040 ;  /* 0x4000404000237882 */ /* 0x000fe20000000000 */
[----:B------:R-:W-:Y:S01]  /*4100*/  UMOV UR47, 0x40004040 ;  /* 0x40004040002f7882 */ /* 0x000fe20000000000 */
[----:B------:R2:W-:Y:S01]  /*4110*/  UTCHMMA.2CTA gdesc[UR34], gdesc[UR6], tmem[UR20], tmem[UR24], idesc[UR25], UP3 ;  /* 0x00ff1806220075ea */ /* 0x0005e20009a00014 */
[----:B------:R-:W-:Y:S01]  /*4120*/  UPLOP3.LUT UP3, UPT, UPT, UPT, UPT, 0x80, 0x8 ;  /* 0x000000000008789c */ /* 0x000fe20003f6f070 */
[----:B------:R-:W-:Y:S01]  /*4130*/  UMOV UR45, 0x40004040 ;  /* 0x40004040002d7882 */ /* 0x000fe20000000000 */
[----:B------:R-:W-:Y:S01]  /*4140*/  UMOV UR43, 0x40004040 ;  /* 0x40004040002b7882 */ /* 0x000fe20000000000 */
[----:B------:R2:W-:Y:S01]  /*4150*/  UTCHMMA.2CTA gdesc[UR44], gdesc[UR46], tmem[UR20], tmem[UR32], idesc[UR33], UPT ;  /* 0x00ff202e2c0075ea */ /* 0x0005e2000ba00014 */
[----:B------:R-:W-:Y:S01]  /*4160*/  UMOV UR41, 0x40004040 ;  /* 0x4000404000297882 */ /* 0x000fe20000000000 */
[----:B------:R-:W-:Y:S01]  /*4170*/  UMOV UR39, 0x40004040 ;  /* 0x4000404000277882 */ /* 0x000fe20000000000 */
[----:B------:R-:W-:Y:S01]  /*4180*/  UMOV UR37, 0x40004040 ;  /* 0x4000404000257882 */ /* 0x000fe20000000000 */
[----:B------:R2:W-:Y:S01]  /*4190*/  UTCHMMA.2CTA gdesc[UR40], gdesc[UR42], tmem[UR20], tmem[UR30], idesc[UR31], UPT ;  /* 0x00ff1e2a280075ea */ /* 0x0005e2000ba00014 */
[----:B------:R2:W-:Y:S01]  /*41a0*/  UTCHMMA.2CTA gdesc[UR36], gdesc[UR38], tmem[UR20], tmem[UR28], idesc[UR29], UPT ;  /* 0x00ff1c26240075ea */ /* 0x0005e2000ba00014 */
[----:B------:R2:W-:Y:S01]  /*41b0*/  UTCBAR.2CTA.MULTICAST [UR26], URZ, UR13 ;  /* 0x000000ff1a0073e9 */ /* 0x0005e2000820080d */
[----:B------:R-:W-:Y:S01]  /*41c0*/  UMOV UR5, UR16 ;  /* 0x0000001000057c82 */ /* 0x000fe20008000000 */
[----:B------:R-:W-:Y:S05]  /*41d0*/  BRA.U UP0, `(.L_x_85) ;  /* 0xfffffffd00507547 */ /* 0x000fea000b83ffff */
.L_x_82:
[----:B------:R-:W-:Y:S01]  /*41e0*/  UIADD3 UR19, UPT, UPT, UR19, 0x150, URZ ;  /* 0x0000015013137890 */ /* 0x000fe2000fffe0ff */
[----:B------:R-:W-:-:S08]  /*41f0*/  UMOV UR15, UR22 ;  /* 0x00000016000f7c82 */ /* 0x000fd00008000000 */
[----:B------:R4:W-:Y:S01]  /*4200*/  UTCBAR.2CTA.MULTICAST [UR19], URZ, UR12 ;  /* 0x000000ff130073e9 */ /* 0x0009e2000820080c */
[----:B------:R-:W-:Y:S02]  /*4210*/  NOP ;  /* 0x0000000000007918 */ /* 0x000fe40000000000 */
.L_x_80:
[----:B------:R-:W-:Y:S01]  /*4220*/  UIADD3 UR17, UPT, UPT, UR17, 0x1, URZ ;  /* 0x0000000111117890 */ /* 0x000fe2000fffe0ff */
[----:B------:R-:W-:-:S03]  /*4230*/  ISETP.NE.AND P0, PT, R8, 0x2, PT ;  /* 0x000000020800780c */ /* 0x000fc60003f05270 */
[----:B------:R-:W-:Y:S01]  /*4240*/  UISETP.NE.AND UP0, UPT, UR17, 0x4, UPT ;  /* 0x000000041100788c */ /* 0x000fe2000bf05270 */
[----:B-12---:R-:W-:Y:S02]  /*4250*/  SEL R0, RZ, 0x1, P0 ;  /* 0x00000001ff007807 */ /* 0x006fe40000000000 */
[----:B------:R-:W-:Y:S01]  /*4260*/  SEL R8, R8, RZ, P0 ;  /* 0x000000ff08087207 */ /* 0x000fe20000000000 */
[----:B------:R-:W-:Y:S01]  /*4270*/  USEL UR5, URZ, 0x1, UP0 ;  /* 0x00000001ff057887 */ /* 0x000fe20008000000 */
[----:B------:R-:W-:Y:S01]  /*4280*/  LOP3.LUT R3, R3, R0, RZ, 0x3c, !PT ;  /* 0x0000000003037212 */ /* 0x000fe200078e3cff */
[----:B------:R-:W-:-:S04]  /*4290*/  USEL UR17, UR17, URZ, UP0 ;  /* 0x000000ff11117287 */ /* 0x000fc80008000000 */
[----:B------:R-:W-:Y:S01]  /*42a0*/  LOP3.LUT R9, R9, UR5, RZ, 0x3c, !PT ;  /* 0x0000000509097c12 */ /* 0x000fe2000f8e3cff */
[----:B------:R-:W-:Y:S07]  /*42b0*/  @P1 BRA `(.L_x_86) ;  /* 0xfffffff800881947 */ /* 0x000fee000383ffff */
[----:B------:R-:W1:Y:S01]  /*42c0*/  S2UR UR4, SR_CgaCtaId ;  /* 0x00000000000479c3 */ /* 0x000e620000008800 */
[----:B------:R-:W-:Y:S01]  /*42d0*/  ELECT P0, URZ, PT ;  /* 0x0000000000ff782f */ /* 0x000fe20003800000 */
[----:B------:R-:W-:Y:S01]  /*42e0*/  HFMA2 R0, -RZ, RZ, 0, 5.9604644775390625e-08 ;  /* 0x00000001ff007431 */ /* 0x000fe200000001ff */
[----:B------:R-:W-:-:S05]  /*42f0*/  UMOV UR5, 0x40 ;  /* 0x0000004000057882 */ /* 0x000fca0000000000 */
[----:B------:R-:W-:Y:S01]  /*4300*/  UVIRTCOUNT.DEALLOC.SMPOOL 0x80 ;  /* 0x000000800000784c */ /* 0x000fe20000000000 */
[----:B------:R-:W-:Y:S02]  /*4310*/  UISETP.NE.AND UP0, UPT, UR9, URZ, UPT ;  /* 0x000000ff0900728c */ /* 0x000fe4000bf05270 */
[----:B-1----:R-:W-:-:S09]  /*4320*/  ULEA UR4, UR4, UR5, 0x18 ;  /* 0x0000000504047291 */ /* 0x002fd2000f8ec0ff */
[----:B------:R1:W-:Y:S01]  /*4330*/  @P0 STS.U8 [UR4+0x1c], R0 ;  /* 0x00001c00ff000988 */ /* 0x0003e20008000004 */
[----:B------:R-:W-:Y:S05]  /*4340*/  BRA.U UP0, `(.L_x_87) ;  /* 0x0000000100a07547 */ /* 0x000fea000b800000 */
[----:B------:R-:W-:Y:S01]  /*4350*/  UIADD3 UR5, UPT, UPT, UR11, 0x170, URZ ;  /* 0x000001700b057890 */ /* 0x000fe2000fffe0ff */
[----:B------:R-:W-:-:S03]  /*4360*/  SHF.L.U32 R3, R9, 0x1f, RZ ;  /* 0x0000001f09037819 */ /* 0x000fc600000006ff */
[----:B------:R-:W-:-:S09]  /*4370*/  ULEA UR6, UR17, UR5, 0x3 ;  /* 0x0000000511067291 */ /* 0x000fd2000f8e18ff */
[----:B------:R-:W2:Y:S02]  /*4380*/  SYNCS.PHASECHK.TRANS64.TRYWAIT P0, [UR6], R3 ;  /* 0x00000003ff0075a7 */ /* 0x000ea40008001106 */
[----:B--2---:R-:W-:Y:S05]  /*4390*/  @!P0 BRA `(.L_x_88) ;  /* 0x0000004c00008947 */ /* 0x004fea0003800000 */
.L_x_197:
        /* <DEDUP_REMOVED lines=9> */
.L_x_199:
        /* <DEDUP_REMOVED lines=9> */
.L_x_201:
[----:B------:R-:W-:-:S04]  /*44c0*/  UIADD3 UR7, UPT, UPT, UR7, 0x1, URZ ;  /* 0x0000000107077890 */ /* 0x000fc8000fffe0ff */
[----:B------:R-:W-:-:S04]  /*44d0*/  UISETP.NE.AND UP1, UPT, UR7, 0x4, UPT ;  /* 0x000000040700788c */ /* 0x000fc8000bf25270 */
[----:B------:R-:W-:Y:S02]  /*44e0*/  USEL UR6, URZ, 0x1, UP1 ;  /* 0x00000001ff067887 */ /* 0x000fe40008800000 */
[----:B------:R-:W-:-:S04]  /*44f0*/  USEL UR7, UR7, URZ, UP1 ;  /* 0x000000ff07077287 */ /* 0x000fc80008800000 */
[----:B------:R-:W-:Y:S01]  /*4500*/  ULEA UR7, UR7, UR5, 0x3 ;  /* 0x0000000507077291 */ /* 0x000fe2000f8e18ff */
[----:B-1----:R-:W-:-:S04]  /*4510*/  LOP3.LUT R3, R2, UR6, RZ, 0x3c, !PT ;  /* 0x0000000602037c12 */ /* 0x002fc8000f8e3cff */
[----:B------:R-:W-:Y:S01]  /*4520*/  SHF.L.U32 R3, R3, 0x1f, RZ ;  /* 0x0000001f03037819 */ /* 0x000fe200000006ff */
[----:B------:R-:W-:-:S04]  /*4530*/  IMAD.U32 R0, RZ, RZ, UR7 ;  /* 0x00000007ff007e24 */ /* 0x000fc8000f8e00ff */
[----:B------:R1:W2:Y:S03]  /*4540*/  SYNCS.PHASECHK.TRANS64.TRYWAIT P0, [R0+URZ], R3 ;  /* 0x00000003000075a7 */ /* 0x0002a600080011ff */
[----:B--2---:R-:W-:Y:S05]  /*4550*/  @!P0 NANOSLEEP.SYNCS 0x989680 ;  /* 0x009896800000895d */ /* 0x004fea0003900000 */
[----:B------:R-:W2:Y:S02]  /*4560*/  @!P0 SYNCS.PHASECHK.TRANS64 P0, [R0+URZ], R3 ;  /* 0x00000003000085a7 */ /* 0x000ea400080010ff */
[----:B--2---:R-:W-:Y:S05]  /*4570*/  @P0 BRA `(.L_x_91) ;  /* 0x0000000000200947 */ /* 0x004fea0003800000 */
.L_x_92:
[----:B--2---:R2:W1:Y:S02]  /*4580*/  SYNCS.PHASECHK.TRANS64.TRYWAIT P0, [R0+URZ], R3 ;  /* 0x00000003000075a7 */ /* 0x00446400080011ff */
[----:B-1----:R-:W-:Y:S05]  /*4590*/  @!P0 NANOSLEEP.SYNCS 0x989680 ;  /* 0x009896800000895d */ /* 0x002fea0003900000 */
[----:B------:R-:W1:Y:S02]  /*45a0*/  @!P0 SYNCS.PHASECHK.TRANS64 P0, [R0+URZ], R3 ;  /* 0x00000003000085a7 */ /* 0x000e6400080010ff */
[----:B-1----:R-:W-:Y:S05]  /*45b0*/  @!P0 BRA `(.L_x_92) ;  /* 0xfffffffc00f08947 */ /* 0x002fea000383ffff */
[----:B------:R-:W-:Y:S05]  /*45c0*/  BRA `(.L_x_91) ;  /* 0x00000000000c7947 */ /* 0x000fea0003800000 */
.L_x_87:
[----:B------:R-:W-:-:S04]  /*45d0*/  UIADD3 UR5, UPT, UPT, UR11, 0x1b0, URZ ;  /* 0x000001b00b057890 */ /* 0x000fc8000fffe0ff */
[----:B------:R-:W-:-:S09]  /*45e0*/  UPRMT UR5, UR8, 0x654, UR5 ;  /* 0x0000065408057896 */ /* 0x000fd20008000005 */
[----:B------:R-:W-:Y:S03]  /*45f0*/  SYNCS.ARRIVE.TRANS64.RED.A1T0 RZ, [UR5], RZ ;  /* 0x000000ffffff79a7 */ /* 0x000fe60008100405 */
.L_x_91:
[----:B-12---:R-:W-:Y:S01]  /*4600*/  SHF.L.U32 R3, RZ, 0x1f, RZ ;  /* 0x0000001fff037819 */ /* 0x006fe200000006ff */
[----:B------:R-:W-:Y:S01]  /*4610*/  UIADD3 UR5, UPT, UPT, UR11, 0x1b0, URZ ;  /* 0x000001b00b057890 */ /* 0x000fe2000fffe0ff */
[----:B------:R-:W-:Y:S02]  /*4620*/  PLOP3.LUT P0, PT, PT, PT, UP0, 0x80, 0x8 ;  /* 0x000000000008781c */ /* 0x000fe40003f0f008 */
[----:B------:R-:W1:Y:S02]  /*4630*/  SYNCS.PHASECHK.TRANS64.TRYWAIT P1, [UR11+0x1b0], R3 ;  /* 0x0001b003ff0075a7 */ /* 0x000e64000802110b */
[----:B-1----:R-:W-:Y:S09]  /*4640*/  @!P1 BRA `(.L_x_93) ;  /* 0x00000048009c9947 */ /* 0x002ff20003800000 */
.L_x_203:
[----:B------:R-:W-:Y:S02]  /*4650*/  @!UP0 UPRMT UR5, UR8, 0x654, UR5 ;  /* 0x0000065408058896 */ /* 0x000fe40008000005 */
[----:B------:R-:W-:Y:S01]  /*4660*/  ULOP3.LUT UR6, UR18, 0xffff, URZ, 0xc0, !UPT ;  /* 0x0000ffff12067892 */ /* 0x000fe2000f8ec0ff */
[----:B------:R-:W-:-:S03]  /*4670*/  UMOV UR8, 0xffff ;  /* 0x0000ffff00087882 */ /* 0x000fc60000000000 */
[----:B------:R-:W-:-:S03]  /*4680*/  USHF.R.U32.HI UR6, URZ, 0x5, UR6 ;  /* 0x00000005ff067899 */ /* 0x000fc60008011606 */
[----:B------:R-:W-:Y:S01]  /*4690*/  @!P0 SYNCS.ARRIVE.TRANS64.RED.A1T0 RZ, [UR5], RZ ;  /* 0x000000ffffff89a7 */ /* 0x000fe20008100405 */
[----:B------:R-:W-:Y:S01]  /*46a0*/  NOP ;  /* 0x0000000000007918 */ /* 0x000fe20000000000 */
[----:B-1----:R-:W1:Y:S01]  /*46b0*/  LDS R0, [UR4+0x14] ;  /* 0x00001404ff007984 */ /* 0x002e620008000800 */
[----:B------:R-:W-:Y:S01]  /*46c0*/  USHF.L.U32 UR8, UR8, UR6, URZ ;  /* 0x0000000608087299 */ /* 0x000fe200080006ff */
[----:B------:R-:W-:Y:S02]  /*46d0*/  UMOV UR5, 0x1 ;  /* 0x0000000100057882 */ /* 0x000fe40000000000 */
[----:B------:R-:W-:-:S03]  /*46e0*/  USHF.L.U32 UR5, UR5, UR6, URZ ;  /* 0x0000000605057299 */ /* 0x000fc600080006ff */
[----:B-1----:R-:W-:-:S04]  /*46f0*/  LOP3.LUT R0, R0, UR8, RZ, 0xc0, !PT ;  /* 0x0000000800007c12 */ /* 0x002fc8000f8ec0ff */
[----:B------:R-:W-:-:S13]  /*4700*/  ISETP.NE.AND P0, PT, R0, UR8, PT ;  /* 0x0000000800007c0c */ /* 0x000fda000bf05270 */
[----:B------:R-:W-:Y:S05]  /*4710*/  @P0 BRA `(.L_x_94) ;  /* 0x0000000000580947 */ /* 0x000fea0003800000 */
[----:B------:R-:W1:Y:S02]  /*4720*/  LDS R0, [UR4+0x18] ;  /* 0x00001804ff007984 */ /* 0x000e640008000800 */
[----:B-1----:R-:W-:-:S04]  /*4730*/  LOP3.LUT R0, R0, UR5, RZ, 0xc0, !PT ;  /* 0x0000000500007c12 */ /* 0x002fc8000f8ec0ff */
[----:B------:R-:W-:-:S13]  /*4740*/  ISETP.NE.AND P0, PT, R0, UR5, PT ;  /* 0x0000000500007c0c */ /* 0x000fda000bf05270 */
[----:B------:R-:W-:Y:S05]  /*4750*/  @P0 BRA `(.L_x_95) ;  /* 0x00000000003c0947 */ /* 0x000fea0003800000 */
[----:B------:R-:W1:Y:S01]  /*4760*/  S2R R2, SR_LANEID ;  /* 0x0000000000027919 */ /* 0x000e620000000000 */
[----:B------:R-:W-:Y:S01]  /*4770*/  ULOP3.LUT UR8, URZ, UR8, URZ, 0x33, !UPT ;  /* 0x00000008ff087292 */ /* 0x000fe2000f8e33ff */
[----:B------:R-:W-:Y:S01]  /*4780*/  LOP3.LUT R4, RZ, UR5, RZ, 0x33, !PT ;  /* 0x00000005ff047c12 */ /* 0x000fe2000f8e33ff */
[----:B------:R-:W-:Y:S02]  /*4790*/  VOTEU.ANY UR7, UPT, PT ;  /* 0x0000000000077886 */ /* 0x000fe400038e0100 */
[----:B------:R-:W-:Y:S01]  /*47a0*/  UFLO.U32 UR7, UR7 ;  /* 0x00000007000772bd */ /* 0x000fe200080e0000 */
[----:B------:R-:W2:Y:S01]  /*47b0*/  REDUX UR5, R4 ;  /* 0x00000000040573c4 */ /* 0x000ea20000000000 */
[----:B------:R-:W-:-:S06]  /*47c0*/  IMAD.U32 R0, RZ, RZ, UR8 ;  /* 0x00000008ff007e24 */ /* 0x000fcc000f8e00ff */
[----:B------:R1:W-:Y:S01]  /*47d0*/  UTCATOMSWS.AND URZ, UR8 ;  /* 0x0000000800ff79e3 */ /* 0x0003e20008000000 */
[----:B------:R-:W3:Y:S01]  /*47e0*/  REDUX UR6, R0 ;  /* 0x00000000000673c4 */ /* 0x000ee20000000000 */
[----:B-1----:R-:W-:Y:S01]  /*47f0*/  ISETP.EQ.U32.AND P0, PT, R2, UR7, PT ;  /* 0x0000000702007c0c */ /* 0x002fe2000bf02070 */
[----:B--2---:R-:W-:Y:S01]  /*4800*/  IMAD.U32 R2, RZ, RZ, UR5 ;  /* 0x00000005ff027e24 */ /* 0x004fe2000f8e00ff */
[----:B---3--:R-:W-:-:S11]  /*4810*/  MOV R3, UR6 ;  /* 0x0000000600037c02 */ /* 0x008fd60008000f00 */
[----:B------:R1:W-:Y:S04]  /*4820*/  @P0 ATOMS.AND RZ, [UR4+0x14], R3 ;  /* 0x00001403ffff098c */ /* 0x0003e8000a800004 */
[----:B------:R1:W-:Y:S01]  /*4830*/  @P0 ATOMS.AND RZ, [UR4+0x18], R2 ;  /* 0x00001802ffff098c */ /* 0x0003e2000a800004 */
[----:B------:R-:W-:Y:S05]  /*4840*/  BRA `(.L_x_96) ;  /* 0x0000000000147947 */ /* 0x000fea0003800000 */
.L_x_95:
[----:B------:R-:W-:Y:S02]  /*4850*/  MOV R2, 0x4870 ;  /* 0x0000487000027802 */ /* 0x000fe40000000f00 */
[----:B---345:R-:W-:Y:S05]  /*4860*/  CALL.REL.NOINC `($__internal_0_$__cuda_sm10x_tcgen05_guardrail_trap_col_being_dealloced_not_returned_by_alloc) ;  /* 0x0000004c00387944 */ /* 0x038fea0003c00000 */
[----:B------:R-:W-:Y:S05]  /*4870*/  BRA `(.L_x_96) ;  /* 0x0000000000087947 */ /* 0x000fea0003800000 */
.L_x_94:
[----:B------:R-:W-:Y:S02]  /*4880*/  MOV R2, 0x48a0 ;  /* 0x000048a000027802 */ /* 0x000fe40000000f00 */
[----:B---345:R-:W-:Y:S05]  /*4890*/  CALL.REL.NOINC `($__internal_2_$__cuda_sm10x_tcgen05_guardrail_trap_unallocated_columns_being_dealloced) ;  /* 0x0000004c00447944 */ /* 0x038fea0003c00000 */
.L_x_96:
[----:B------:R-:W-:Y:S01]  /*48a0*/  NOP ;  /* 0x0000000000007918 */ /* 0x000fe20000000000 */
[----:B----4-:R-:W-:Y:S05]  /*48b0*/  EXIT ;  /* 0x000000000000794d */ /* 0x010fea0003800000 */
.L_x_67:
[----:B------:R-:W-:-:S09]  /*48c0*/  UISETP.NE.OR UP5, UPT, UR10, 0x3, !UP5 ;  /* 0x000000030a00788c */ /* 0x000fd2000efa5670 */
[----:B------:R-:W-:Y:S05]  /*48d0*/  BRA.U UP5, `(.L_x_97) ;  /* 0x0000000d05f47547 */ /* 0x000fea000b800000 */
[----:B------:R-:W1:Y:S01]  /*48e0*/  LDC R0, c[0x0][0xb30] ;  /* 0x0002cc00ff007b82 */ /* 0x000e620000000800 */
[----:B------:R-:W2:Y:S01]  /*48f0*/  LDCU.64 UR8, c[0x0][0x888] ;  /* 0x00011100ff0877ac */ /* 0x000ea20008000a00 */
[----:B------:R-:W-:Y:S02]  /*4900*/  HFMA2 R25, -RZ, RZ, 0, 0 ;  /* 0x00000000ff197431 */ /* 0x000fe400000001ff */
[----:B------:R-:W-:Y:S01]  /*4910*/  IMAD.MOV.U32 R32, RZ, RZ, 0x1 ;  /* 0x00000001ff207424 */ /* 0x000fe200078e00ff */
[----:B------:R-:W-:Y:S01]  /*4920*/  MOV R23, 0x1000 ;  /* 0x0000100000177802 */ /* 0x000fe20000000f00 */
[----:B------:R-:W3:Y:S01]  /*4930*/  LDCU.64 UR4, c[0x0][0x890] ;  /* 0x00011200ff0477ac */ /* 0x000ee20008000a00 */
[----:B------:R-:W-:Y:S01]  /*4940*/  IMAD.MOV.U32 R27, RZ, RZ, RZ ;  /* 0x000000ffff1b7224 */ /* 0x000fe200078e00ff */
[----:B------:R-:W4:Y:S01]  /*4950*/  LDC R19, c[0x0][0x370] ;  /* 0x0000dc00ff137b82 */ /* 0x000f220000000800 */
[----:B------:R-:W-:Y:S01]  /*4960*/  UMOV UR7, 0x400 ;  /* 0x0000040000077882 */ /* 0x000fe20000000000 */
[----:B------:R-:W-:-:S02]  /*4970*/  UPLOP3.LUT UP1, UPT, UPT, UPT, UPT, 0x40, 0x4 ;  /* 0x000000000004789c */ /* 0x000fc40003f2e870 */
[----:B------:R-:W-:-:S04]  /*4980*/  ULEA UR7, UR37, UR7, 0x18 ;  /* 0x0000000725077291 */ /* 0x000fc8000f8ec0ff */
[----:B------:R-:W4:Y:S01]  /*4990*/  LDC R2, c[0x0][0xb0c] ;  /* 0x0002c300ff027b82 */ /* 0x000f220000000800 */
[----:B------:R-:W-:Y:S02]  /*49a0*/  UIADD3 UR13, UPT, UPT, UR7, 0x100, URZ ;  /* 0x00000100070d7890 */ /* 0x000fe4000fffe0ff */
[----:B--2---:R-:W-:Y:S02]  /*49b0*/  UISETP.NE.U32.AND UP3, UPT, UR8, URZ, UPT ;  /* 0x000000ff0800728c */ /* 0x004fe4000bf65070 */
[----:B------:R-:W-:Y:S02]  /*49c0*/  UIADD3 UR33, UPT, UPT, UR7, 0xf0, URZ ;  /* 0x000000f007217890 */ /* 0x000fe4000fffe0ff */
[----:B---3--:R-:W-:Y:S01]  /*49d0*/  UISETP.NE.U32.AND UP4, UPT, UR4, URZ, UPT ;  /* 0x000000ff0400728c */ /* 0x008fe2000bf85070 */
[----:B------:R-:W2:Y:S01]  /*49e0*/  LDC R18, c[0x0][0xb20] ;  /* 0x0002c800ff127b82 */ /* 0x000ea20000000800 */
[----:B-1----:R-:W-:Y:S01]  /*49f0*/  ISETP.NE.AND P1, PT, R0, 0x1, PT ;  /* 0x000000010000780c */ /* 0x002fe20003f25270 */
[----:B------:R-:W-:-:S02]  /*4a00*/  UISETP.NE.AND.EX UP3, UPT, UR9, URZ, UPT, UP3 ;  /* 0x000000ff0900728c */ /* 0x000fc4000bf65330 */
[----:B------:R-:W-:Y:S02]  /*4a10*/  UIADD3 UR25, UPT, UPT, UR7, 0xf8, URZ ;  /* 0x000000f807197890 */ /* 0x000fe4000fffe0ff */
[----:B------:R-:W-:Y:S02]  /*4a20*/  UPRMT UR13, UR37, 0x654, UR13 ;  /* 0x00000654250d7896 */ /* 0x000fe4000800000d */
[----:B------:R-:W1:Y:S01]  /*4a30*/  LDC.64 R36, c[0x0][0x348] ;  /* 0x0000d200ff247b82 */ /* 0x000e620000000a00 */
[----:B------:R-:W-:-:S07]  /*4a40*/  UISETP.NE.AND.EX UP4, UPT, UR5, URZ, UPT, UP4 ;  /* 0x000000ff0500728c */ /* 0x000fce000bf85340 */
[----:B------:R-:W3:Y:S08]  /*4a50*/  LDC.64 R16, c[0x0][0xb10] ;  /* 0x0002c400ff107b82 */ /* 0x000ef00000000a00 */
[----:B------:R-:W1:Y:S08]  /*4a60*/  LDC.64 R6, c[0x0][0xb18] ;  /* 0x0002c600ff067b82 */ /* 0x000e700000000a00 */
[----:B------:R-:W1:Y:S08]  /*4a70*/  LDC.64 R4, c[0x0][0xb28] ;  /* 0x0002ca00ff047b82 */ /* 0x000e700000000a00 */
[----:B--2-4-:R-:W1:Y:S02]  /*4a80*/  LDC R22, c[0x0][0x374] ;  /* 0x0000dd00ff167b82 */ /* 0x014e640000000800 */
.L_x_107:
[----:B------:R-:W-:Y:S02]  /*4a90*/  LEA R0, R27, UR7, 0x3 ;  /* 0x000000071b007c11 */ /* 0x000fe4000f8e18ff */
[----:B------:R-:W-:Y:S02]  /*4aa0*/  SHF.L.U32 R3, R25, 0x1f, RZ ;  /* 0x0000001f19037819 */ /* 0x000fe400000006ff */
[----:B------:R-:W-:Y:S02]  /*4ab0*/  LEA R28, R27, UR7, 0x4 ;  /* 0x000000071b1c7c11 */ /* 0x000fe4000f8e20ff */
[----:B--2---:R-:W2:Y:S02]  /*4ac0*/  SYNCS.PHASECHK.TRANS64.TRYWAIT P0, [R0+URZ+0x130], R3 ;  /* 0x00013003000075a7 */ /* 0x004ea400080011ff */
[----:B--2---:R-:W-:Y:S05]  /*4ad0*/  @!P0 BRA `(.L_x_98) ;  /* 0x0000004400908947 */ /* 0x004fea0003800000 */
.L_x_204:
[----:B------:R-:W-:Y:S01]  /*4ae0*/  ISETP.GE.AND P0, PT, R26, 0x1, PT ;  /* 0x000000011a00780c */ /* 0x000fe20003f06270 */
[----:B-----5:R-:W4:Y:S01]  /*4af0*/  LDS.128 R28, [R28+0x1c0] ;  /* 0x0001c0001c1c7984 */ /* 0x020f220000000c00 */
[----:B--2---:R-:W-:Y:S01]  /*4b00*/  VIADD R0, R0, 0x140 ;  /* 0x0000014000007836 */ /* 0x004fe20000000000 */
[----:B------:R-:W-:Y:S01]  /*4b10*/  @!PT LDS RZ, [RZ] ;  /* 0x00000000fffff984 */ /* 0x000fe20000000800 */
[----:B------:R-:W-:Y:S01]  /*4b20*/  @!PT LDS RZ, [RZ] ;  /* 0x00000000fffff984 */ /* 0x000fe20000000800 */
[----:B------:R-:W-:Y:S01]  /*4b30*/  @!PT LDS RZ, [RZ] ;  /* 0x00000000fffff984 */ /* 0x000fe20000000800 */
[----:B------:R-:W-:Y:S01]  /*4b40*/  @!PT LDS RZ, [RZ] ;  /* 0x00000000fffff984 */ /* 0x000fe20000000800 */
[----:B------:R2:W-:Y:S06]  /*4b50*/  MEMBAR.ALL.CTA ;  /* 0x0000000000007992 */ /* 0x0005ec0000008000 */
[----:B--2---:R-:W2:Y:S01]  /*4b60*/  FENCE.VIEW.ASYNC.S ;  /* 0x00000000000073c6 */ /* 0x004ea20000000000 */
[----:B------:R-:W-:Y:S04]  /*4b70*/  PRMT R0, RZ, 0x654, R0 ;  /* 0x00000654ff007816 */ /* 0x000fe80000000000 */
[----:B--2---:R2:W-:Y:S01]  /*4b80*/  SYNCS.ARRIVE.TRANS64.RED.A1T0 RZ, [R0+URZ], RZ ;  /* 0x000000ff00ff79a7 */ /* 0x0045e200081004ff */
[----:B----4-:R-:W-:Y:S11]  /*4b90*/  LOP3.LUT P3, RZ, R30, 0x1, RZ, 0xc0, !PT ;  /* 0x000000011eff7812 */ /* 0x010ff6000786c0ff */
[----:B------:R-:W-:Y:S02]  /*4ba0*/  @!UPT UIADD3 URZ, UPT, UPT, URZ, URZ, URZ ;  /* 0x000000fffffff290 */ /* 0x000fe4000fffe0ff */
[----:B------:R-:W-:Y:S02]  /*4bb0*/  @P3 MOV R13, R28 ;  /* 0x0000001c000d3202 */ /* 0x000fe40000000f00 */
[----:B------:R-:W-:Y:S01]  /*4bc0*/  @P3 LOP3.LUT R8, R29, 0xffff, RZ, 0xc0, !PT ;  /* 0x0000ffff1d083812 */ /* 0x000fe200078ec0ff */
[----:B--2---:R-:W-:Y:S06]  /*4bd0*/  @!P0 BRA `(.L_x_99) ;  /* 0x0000000000a48947 */ /* 0x004fec0003800000 */
[----:B-1----:R-:W-:Y:S01]  /*4be0*/  IMAD.HI.U32 R33, R22, R7, RZ ;  /* 0x0000000716217227 */ /* 0x002fe200078e00ff */
[----:B------:R-:W-:Y:S02]  /*4bf0*/  ISETP.NE.AND P0, PT, R6, 0x1, PT ;  /* 0x000000010600780c */ /* 0x000fe40003f05270 */
[----:B------:R-:W-:Y:S01]  /*4c00*/  ISETP.NE.AND P2, PT, R26, 0x1, PT ;  /* 0x000000011a00780c */ /* 0x000fe20003f45270 */
[----:B---3--:R-:W-:Y:S01]  /*4c10*/  IMAD.HI.U32 R34, R19, R16, RZ ;  /* 0x0000001013227227 */ /* 0x008fe200078e00ff */
[----:B------:R-:W-:Y:S02]  /*4c20*/  SHF.R.U32.HI R33, RZ, R18, R33 ;  /* 0x00000012ff217219 */ /* 0x000fe40000011621 */
[----:B------:R-:W-:Y:S01]  /*4c30*/  ISETP.NE.AND P4, PT, R2, 0x1, PT ;  /* 0x000000010200780c */ /* 0x000fe20003f85270 */
[----:B------:R-:W-:Y:S01]  /*4c40*/  IMAD.HI.U32 R38, R13, R16, RZ ;  /* 0x000000100d267227 */ /* 0x000fe200078e00ff */
[----:B------:R-:W-:Y:S02]  /*4c50*/  SHF.R.U32.HI R34, RZ, R17, R34 ;  /* 0x00000011ff227219 */ /* 0x000fe40000011622 */
[----:B------:R-:W-:Y:S01]  /*4c60*/  SEL R3, R22, R33, !P0 ;  /* 0x0000002116037207 */ /* 0x000fe20004000000 */
[C---:B------:R-:W-:Y:S01]  /*4c70*/  IMAD.HI.U32 R33, R8.reuse, R7, RZ ;  /* 0x0000000708217227 */ /* 0x040fe200078e00ff */
[----:B------:R-:W-:Y:S02]  /*4c80*/  SEL R11, R19, R34, !P4 ;  /* 0x00000022130b7207 */ /* 0x000fe40006000000 */
[----:B------:R-:W-:Y:S01]  /*4c90*/  SHF.R.U32.HI R38, RZ, R17, R38 ;  /* 0x00000011ff267219 */ /* 0x000fe20000011626 */
[----:B------:R-:W-:Y:S01]  /*4ca0*/  IMAD.HI.U32 R40, R3, R4, RZ ;  /* 0x0000000403287227 */ /* 0x000fe200078e00ff */
[----:B------:R-:W-:Y:S03]  /*4cb0*/  SHF.R.U32.HI R33, RZ, R18, R33 ;  /* 0x00000012ff217219 */ /* 0x000fe60000011621 */
[----:B------:R-:W-:Y:S01]  /*4cc0*/  IMAD.HI.U32 R34, R11, R4, RZ ;  /* 0x000000040b227227 */ /* 0x000fe200078e00ff */
[----:B------:R-:W-:Y:S02]  /*4cd0*/  @P2 SHF.R.U32.HI R3, RZ, R5, R40 ;  /* 0x00000005ff032219 */ /* 0x000fe40000011628 */
[----:B------:R-:W-:Y:S02]  /*4ce0*/  SEL R9, R8, R33, !P0 ;  /* 0x0000002108097207 */ /* 0x000fe40004000000 */
[----:B------:R-:W-:Y:S01]  /*4cf0*/  @P2 SHF.R.U32.HI R11, RZ, R5, R34 ;  /* 0x00000005ff0b2219 */ /* 0x000fe20000011622 */
[C---:B------:R-:W-:Y:S01]  /*4d00*/  IMAD R10, R26.reuse, R3, RZ ;  /* 0x000000031a0a7224 */ /* 0x040fe200078e02ff */
[----:B------:R-:W-:Y:S01]  /*4d10*/  SEL R3, R13, R38, !P4 ;  /* 0x000000260d037207 */ /* 0x000fe20006000000 */
[C---:B------:R-:W-:Y:S03]  /*4d20*/  IMAD.HI.U32 R14, R9.reuse, R4, RZ ;  /* 0x00000004090e7227 */ /* 0x040fe600078e00ff */
[----:B------:R-:W-:Y:S01]  /*4d30*/  ISETP.GE.AND P0, PT, R9, R10, PT ;  /* 0x0000000a0900720c */ /* 0x000fe20003f06270 */
[C---:B------:R-:W-:Y:S01]  /*4d40*/  IMAD R12, R26.reuse, R11, RZ ;  /* 0x0000000b1a0c7224 */ /* 0x040fe200078e02ff */
[-C--:B------:R-:W-:Y:S04]  /*4d50*/  SHF.R.U32.HI R14, RZ, R5.reuse, R14 ;  /* 0x00000005ff0e7219 */ /* 0x080fe8000001160e */
[----:B------:R-:W-:Y:S02]  /*4d60*/  ISETP.GE.OR P0, PT, R3, R12, P0 ;  /* 0x0000000c0300720c */ /* 0x000fe40000706670 */
[----:B------:R-:W-:Y:S05]  /*4d70*/  SEL R15, R9, R14, !P2 ;  /* 0x0000000e090f7207 */ /* 0x000fea0005000000 */
[----:B------:R-:W-:Y:S04]  /*4d80*/  IMAD.MOV R14, RZ, RZ, -R15 ;  /* 0x000000ffff0e7224 */ /* 0x000fe800078e0a0f */
[----:B------:R-:W-:Y:S02]  /*4d90*/  IMAD R14, R26, R14, R9 ;  /* 0x0000000e1a0e7224 */ /* 0x000fe400078e0209 */
[C---:B------:R-:W-:Y:S05]  /*4da0*/  @!P0 IMAD.HI.U32 R10, R3.reuse, R4, RZ ;  /* 0x00000004030a8227 */ /* 0x040fea00078e00ff */
[----:B------:R-:W-:Y:S04]  /*4db0*/  @!P0 SHF.R.U32.HI R10, RZ, R5, R10 ;  /* 0x00000005ff0a8219 */ /* 0x000fe8000001160a */
[----:B------:R-:W-:Y:S01]  /*4dc0*/  @!P0 SEL R0, R3, R10, !P2 ;  /* 0x0000000a03008207 */ /* 0x000fe20005000000 */
[----:B------:R-:W-:Y:S03]  /*4dd0*/  IMAD.MOV R10, RZ, RZ, -R3 ;  /* 0x000000ffff0a7224 */ /* 0x000fe600078e0a03 */
[----:B------:R-:W-:Y:S01]  /*4de0*/  @!P0 IADD3 R15, PT, PT, R15, -R0, RZ ;  /* 0x800000000f0f8210 */ /* 0x000fe20007ffe0ff */
[----:B------:R-:W-:Y:S01]  /*4df0*/  @!P0 IMAD R0, R11, R14, R0 ;  /* 0x0000000e0b008224 */ /* 0x000fe200078e0200 */
[----:B------:R-:W-:Y:S01]  /*4e00*/  IADD3 R11, PT, PT, -R9, RZ, RZ ;  /* 0x000000ff090b7210 */ /* 0x000fe20007ffe1ff */
[----:B------:R-:W-:Y:S02]  /*4e10*/  IMAD R13, R2, R10, R13 ;  /* 0x0000000a020d7224 */ /* 0x000fe400078e020d */
[----:B------:R-:W-:Y:S02]  /*4e20*/  @!P0 IMAD R9, R15, R26, R3 ;  /* 0x0000001a0f098224 */ /* 0x000fe400078e0203 */
[----:B------:R-:W-:Y:S02]  /*4e30*/  @!P0 IMAD.MOV.U32 R3, RZ, RZ, R0 ;  /* 0x000000ffff038224 */ /* 0x000fe400078e0000 */
[----:B------:R-:W-:Y:S02]  /*4e40*/  IMAD R8, R6, R11, R8 ;  /* 0x0000000b06087224 */ /* 0x000fe400078e0208 */
[----:B------:R-:W-:Y:S02]  /*4e50*/  IMAD R13, R3, R2, R13 ;  /* 0x00000002030d7224 */ /* 0x000fe400078e020d */
[----:B------:R-:W-:Y:S02]  /*4e60*/  IMAD R8, R9, R6, R8 ;  /* 0x0000000609087224 */ /* 0x000fe400078e0208 */
.L_x_99:
[----:B------:R-:W-:Y:S05]  /*4e70*/  BRA.U UP1, `(.L_x_100) ;  /* 0x0000000101107547 */ /* 0x000fea000b800000 */
[----:B------:R-:W-:Y:S04]  /*4e80*/  MOV R0, UR6 ;  /* 0x0000000600007c02 */ /* 0x000fe80008000f00 */
[----:B------:R-:W-:Y:S04]  /*4e90*/  SHF.L.U32 R3, R0, 0x1f, RZ ;  /* 0x0000001f00037819 */ /* 0x000fe800000006ff */
[----:B------:R-:W2:Y:S02]  /*4ea0*/  SYNCS.PHASECHK.TRANS64.TRYWAIT P0, [UR7+0x128], R3 ;  /* 0x00012803ff0075a7 */ /* 0x000ea40008001107 */
[----:B--2---:R-:W-:Y:S05]  /*4eb0*/  @!P0 BRA `(.L_x_101) ;  /* 0x0000004000ac8947 */ /* 0x004fea0003800000 */
.L_x_100:
[----:B------:R-:W-:Y:S02]  /*4ec0*/  R2UR UR34, R20 ;  /* 0x00000000142272ca */ /* 0x000fe400000e0000 */
[----:B------:R-:W-:Y:S02]  /*4ed0*/  R2UR UR35, R21 ;  /* 0x00000000152372ca */ /* 0x000fe400000e0000 */
[----:B------:R-:W-:Y:S02]  /*4ee0*/  ISETP.NE.U32.AND P2, PT, RZ, UR4, PT ;  /* 0x00000004ff007c0c */ /* 0x000fe4000bf45070 */
[----:B------:R-:W-:Y:S02]  /*4ef0*/  SHF.L.U32 R12, R32, 0x1f, RZ ;  /* 0x0000001f200c7819 */ /* 0x000fe400000006ff */
[----:B------:R-:W-:Y:S05]  /*4f00*/  ISETP.NE.AND.EX P2, PT, RZ, UR5, PT, P2 ;  /* 0x00000005ff007c0c */ /* 0x000fea000bf45320 */
[----:B------:R-:W-:Y:S02]  /*4f10*/  UIMAD UR34, UR34, 0x60, URZ ;  /* 0x00000060222278a4 */ /* 0x000fe4000f8e02ff */
[----:B------:R-:W-:Y:S01]  /*4f20*/  USHF.L.U32 UR35, UR35, 0x6, URZ ;  /* 0x0000000623237899 */ /* 0x000fe200080006ff */
[----:B------:R-:W-:Y:S11]  /*4f30*/  BRA.U !UP4, `(.L_x_102) ;  /* 0x000000010c347547 */ /* 0x000ff6000b800000 */
[----:B------:R-:W-:Y:S01]  /*4f40*/  UPLOP3.LUT UP0, UPT, UPT, UPT, UP3, 0x80, 0x8 ;  /* 0x000000000008789c */ /* 0x000fe20003f0f030 */
[----:B--2---:R-:W-:Y:S02]  /*4f50*/  HFMA2 R0, -RZ, RZ, 0, 5.9604644775390625e-08 ;  /* 0x00000001ff007431 */ /* 0x004fe400000001ff */
[----:B------:R-:W-:Y:S03]  /*4f60*/  IMAD.MOV.U32 R59, RZ, RZ, 0x1 ;  /* 0x00000001ff3b7424 */ /* 0x000fe600078e00ff */
[----:B------:R-:W-:Y:S05]  /*4f70*/  PLOP3.LUT P0, PT, PT, PT, UP0, 0x80, 0x8 ;  /* 0x000000000008781c */ /* 0x000fea0003f0f008 */
[----:B------:R-:W2:Y:S01]  /*4f80*/  @UP0 LDCU.64 UR10, c[0x0][0x888] ;  /* 0x00011100ff0a07ac */ /* 0x000ea20008000a00 */
[----:B------:R-:W-:Y:S07]  /*4f90*/  @UP0 UIMAD UR8, UR36, UR4, URZ ;  /* 0x00000004240802a4 */ /* 0x000fee000f8e02ff */
[----:B------:R-:W-:Y:S01]  /*4fa0*/  @!P0 PRMT R59, R0, 0x7610, R59 ;  /* 0x00007610003b8816 */ /* 0x000fe2000000003b */
[----:B--2---:R-:W-:Y:S03]  /*4fb0*/  @UP0 UIMAD.WIDE UR10, UR8, 0x4, UR10 ;  /* 0x00000004080a08a5 */ /* 0x004fe6000f8e020a */
[----:B------:R-:W2:Y:S03]  /*4fc0*/  @!UP0 LDCU UR8, c[0x0][0x880] ;  /* 0x00011000ff0887ac */ /* 0x000ea60008000800 */
[----:B------:R-:W-:Y:S01]  /*4fd0*/  IMAD.U32 R10, RZ, RZ, UR10 ;  /* 0x0000000aff0a7e24 */ /* 0x000fe2000f8e00ff */
[----:B------:R-:W-:Y:S05]  /*4fe0*/  MOV R11, UR11 ;  /* 0x0000000b000b7c02 */ /* 0x000fea0008000f00 */
[----:B------:R4:W5:Y:S02]  /*4ff0*/  @P0 LDG.E R35, desc[UR46][R10.64] ;  /* 0x0000002e0a230981 */ /* 0x000964000c1e1900 */
[----:B--2-4-:R-:W-:Y:S07]  /*5000*/  @!P0 IMAD.U32 R35, RZ, RZ, UR8 ;  /* 0x00000008ff238e24 */ /* 0x014fee000f8e00ff */
.L_x_102:
[----:B-----5:R-:W-:Y:S01]  /*5010*/  @!P2 FSETP.EQ.AND P0, PT, R35, RZ, PT ;  /* 0x000000ff2300a20b */ /* 0x020fe20003f02000 */
[----:B------:R-:W-:Y:S01]  /*5020*/  @!UPT UIADD3 URZ, UPT, UPT, URZ, URZ, URZ ;  /* 0x000000fffffff290 */ /* 0x000fe2000fffe0ff */
[----:B------:R-:W-:Y:S11]  /*5030*/  @!P2 BRA `(.L_x_103) ;  /* 0x000000000014a947 */ /* 0x000ff60003800000 */
[----:B------:R-:W-:Y:S02]  /*5040*/  LOP3.LUT P2, RZ, R59, 0xff, RZ, 0xc0, !PT ;  /* 0x000000ff3bff7812 */ /* 0x000fe4000784c0ff */
[----:B------:R-:W-:Y:S04]  /*5050*/  PLOP3.LUT P0, PT, PT, PT, UP0, 0x80, 0x8 ;  /* 0x000000000008781c */ /* 0x000fe80003f0f008 */
[----:B------:R-:W-:Y:S07]  /*5060*/  PLOP3.LUT P0, PT, P0, PT, PT, 0x8, 0x80 ;  /* 0x000000000080781c */ /* 0x000fee000070e170 */
[----:B------:R-:W-:Y:S11]  /*5070*/  @P2 FSETP.EQ.AND P0, PT, R35, RZ, PT ;  /* 0x000000ff2300220b */ /* 0x000ff60003f02000 */
[----:B------:R-:W-:Y:S02]  /*5080*/  @!UPT UIADD3 URZ, UPT, UPT, URZ, URZ, URZ ;  /* 0x000000fffffff290 */ /* 0x000fe4000fffe0ff */
.L_x_103:
[----:B------:R-:W4:Y:S01]  /*5090*/  SYNCS.PHASECHK.TRANS64.TRYWAIT P2, [UR7+0x108], R12 ;  /* 0x0001080cff0075a7 */ /* 0x000f220008041107 */
[----:B------:R-:W-:Y:S04]  /*50a0*/  ELECT P4, URZ, PT ;  /* 0x0000000000ff782f */ /* 0x000fe80003880000 */
[----:B------:R-:W-:Y:S11]  /*50b0*/  PLOP3.LUT P4, PT, P0, P4, PT, 0xf2, 0x2f ;  /* 0x00000000002f781c */ /* 0x000ff60000789e72 */
[----:B------:R-:W-:Y:S02]  /*50c0*/  @!UPT UIADD3 URZ, UPT, UPT, URZ, URZ, URZ ;  /* 0x000000fffffff290 */ /* 0x000fe4000fffe0ff */
[----:B-1----:R-:W-:Y:S05]  /*50d0*/  @!P4 IADD3 R9, P0, PT, R36, 0x580, RZ ;  /* 0x000005802409c810 */ /* 0x002fea0007f1e0ff */
[----:B--2---:R-:W-:Y:S01]  /*50e0*/  @!P4 IMAD.X R0, RZ, RZ, R37, P0 ;  /* 0x000000ffff00c224 */ /* 0x004fe200000e0625 */
[----:B----4-:R-:W-:Y:S07]  /*50f0*/  @!P2 BRA `(.L_x_104) ;  /* 0x000000400034a947 */ /* 0x010fee0003800000 */
.L_x_207:
[----:B------:R-:W-:Y:S01]  /*5100*/  @!P4 R2UR UR9, R9 ;  /* 0x000000000909c2ca */ /* 0x000fe200000e0000 */
[----:B------:R-:W-:Y:S01]  /*5110*/  VOTEU.ALL UP1, P4 ;  /* 0x0000000000ff7886 */ /* 0x000fe20002020000 */
[----:B------:R-:W-:Y:S01]  /*5120*/  @!P4 R2UR UR8, R0 ;  /* 0x000000000008c2ca */ /* 0x000fe200000e0000 */
[----:B------:R-:W-:Y:S01]  /*5130*/  VOTEU.ALL UP2, P4 ;  /* 0x0000000000ff7886 */ /* 0x000fe20002040000 */
[----:B------:R-:W-:Y:S01]  /*5140*/  UMOV UR16, 0x0 ;  /* 0x0000000000107882 */ /* 0x000fe20000000000 */
[----:B------:R-:W-:Y:S01]  /*5150*/  UMOV UR17, 0x10000000 ;  /* 0x1000000000117882 */ /* 0x000fe20000000000 */
[----:B------:R-:W-:Y:S01]  /*5160*/  @!UP1 UIADD3 UR32, UPT, UPT, UR7, 0x200, URZ ;  /* 0x0000020007209890 */ /* 0x000fe2000fffe0ff */
[----:B------:R-:W-:Y:S01]  /*5170*/  @!P4 IMAD.MOV.U32 R0, RZ, RZ, 0x1000 ;  /* 0x00001000ff00c424 */ /* 0x000fe200078e00ff */
[----:B------:R-:W-:Y:S01]  /*5180*/  @!UP1 UIADD3 UR10, UPT, UPT, UR34, 0x30, URZ ;  /* 0x00000030220a9890 */ /* 0x000fe2000fffe0ff */
[----:B------:R-:W-:Y:S01]  /*5190*/  @!P4 IADD3 R21, P0, PT, R36, 0x580, RZ ;  /* 0x000005802415c810 */ /* 0x000fe20007f1e0ff */
[----:B------:R-:W-:Y:S01]  /*51a0*/  UMOV UR11, UR35 ;  /* 0x00000023000b7c82 */ /* 0x000fe20008000000 */
[----:B------:R-:W-:Y:S01]  /*51b0*/  UMOV UR12, UR36 ;  /* 0x00000024000c7c82 */ /* 0x000fe20008000000 */
[----:B------:R-:W-:Y:S01]  /*51c0*/  UPRMT UR14, UR37, 0x654, UR33 ;  /* 0x00000654250e7896 */ /* 0x000fe20008000021 */
[----:B------:R-:W-:Y:S01]  /*51d0*/  IMAD.U32 R10, RZ, RZ, UR9 ;  /* 0x00000009ff0a7e24 */ /* 0x000fe2000f8e00ff */
[----:B------:R-:W-:Y:S01]  /*51e0*/  UMOV UR9, UR33 ;  /* 0x0000002100097c82 */ /* 0x000fe20008000000 */
[----:B------:R-:W-:Y:S01]  /*51f0*/  IMAD.U32 R11, RZ, RZ, UR8 ;  /* 0x00000008ff0b7e24 */ /* 0x000fe2000f8e00ff */
[----:B------:R-:W-:Y:S01]  /*5200*/  @!UP1 UIADD3 UR8, UPT, UPT, UR7, 0xa00, URZ ;  /* 0x00000a0007089890 */ /* 0x000fe2000fffe0ff */
[----:B------:R-:W-:Y:S01]  /*5210*/  @!P4 IMAD.X R20, RZ, RZ, R37, P0 ;  /* 0x000000ffff14c224 */ /* 0x000fe200000e0625 */
[----:B------:R-:W-:Y:S01]  /*5220*/  @!P4 R2UR UR18, R10 ;  /* 0x000000000a12c2ca */ /* 0x000fe200000e0000 */
[----:B------:R-:W-:Y:S01]  /*5230*/  VOTEU.ALL UP1, P4 ;  /* 0x0000000000ff7886 */ /* 0x000fe20002020000 */
[----:B------:R-:W-:Y:S11]  /*5240*/  @!P4 R2UR UR19, R11 ;  /* 0x000000000b13c2ca */ /* 0x000ff600000e0000 */
[----:B------:R-:W-:Y:S02]  /*5250*/  @!UPT UIADD3 URZ, UPT, UPT, URZ, URZ, URZ ;  /* 0x000000fffffff290 */ /* 0x000fe4000fffe0ff */
[----:B------:R2:W-:Y:S01]  /*5260*/  @!UP2 UTMALDG.3D [UR32], [UR18], desc[UR16] ;  /* 0x000010201200a5b4 */ /* 0x0005e20008011000 */
[----:B------:R2:W-:Y:S01]  /*5270*/  @!UP1 UTMALDG.3D [UR8], [UR18], desc[UR16] ;  /* 0x00001008120095b4 */ /* 0x0005e20008011000 */
[----:B------:R2:W-:Y:S01]  /*5280*/  @!P4 SYNCS.ARRIVE.TRANS64.RED.A0TR RZ, [UR7+0xf0], R0 ;  /* 0x0000f000ffffc9a7 */ /* 0x0005e20008300407 */
[----:B------:R-:W-:Y:S01]  /*5290*/  SYNCS.ARRIVE.TRANS64.RED.A1T0 RZ, [UR14], RZ ;  /* 0x000000ffffff79a7 */ /* 0x000fe2000810040e */
[----:B------:R-:W4:Y:S02]  /*52a0*/  SYNCS.PHASECHK.TRANS64.TRYWAIT P2, [UR7+0x110], R12 ;  /* 0x0001100cff0075a7 */ /* 0x000f240008041107 */
[----:B--2-4-:R-:W-:Y:S05]  /*52b0*/  @!P2 BRA `(.L_x_105) ;  /* 0x0000003c00dca947 */ /* 0x014fea0003800000 */
.L_x_209:
[----:B------:R-:W2:Y:S01]  /*52c0*/  LDC.64 R14, c[0x0][0xb10] ;  /* 0x0002c400ff0e7b82 */ /* 0x000ea20000000a00 */
[----:B------:R-:W-:Y:S01]  /*52d0*/  @!P4 R2UR UR9, R21 ;  /* 0x000000001509c2ca */ /* 0x000fe200000e0000 */
[----:B------:R-:W-:Y:S01]  /*52e0*/  VOTEU.ALL UP1, P4 ;  /* 0x0000000000ff7886 */ /* 0x000fe20002020000 */
[----:B------:R-:W-:Y:S01]  /*52f0*/  @!P4 R2UR UR8, R20 ;  /* 0x000000001408c2ca */ /* 0x000fe200000e0000 */
[----:B------:R-:W-:Y:S01]  /*5300*/  VOTEU.ALL UP2, P4 ;  /* 0x0000000000ff7886 */ /* 0x000fe20002040000 */
[----:B------:R-:W-:Y:S03]  /*5310*/  UMOV UR16, 0x0 ;  /* 0x0000000000107882 */ /* 0x000fe60000000000 */
[----:B------:R-:W4:Y:S01]  /*5320*/  LDC.64 R10, c[0x0][0xb18] ;  /* 0x0002c600ff0a7b82 */ /* 0x000f220000000a00 */
[----:B------:R-:W-:Y:S01]  /*5330*/  @!UP1 UIADD3 UR26, UPT, UPT, UR34, 0x10, URZ ;  /* 0x00000010221a9890 */ /* 0x000fe2000fffe0ff */
[----:B------:R-:W-:Y:S01]  /*5340*/  @P3 SHF.R.U32.HI R24, RZ, 0x10, R29 ;  /* 0x00000010ff183819 */ /* 0x000fe2000001161d */
[----:B------:R-:W-:Y:S01]  /*5350*/  @!UP1 UIADD3 UR24, UPT, UPT, UR7, 0x1200, URZ ;  /* 0x0000120007189890 */ /* 0x000fe2000fffe0ff */
[----:B------:R-:W-:Y:S01]  /*5360*/  VIADD R27, R27, 0x1 ;  /* 0x000000011b1b7836 */ /* 0x000fe20000000000 */
[----:B------:R-:W-:Y:S03]  /*5370*/  UMOV UR17, 0x10000000 ;  /* 0x1000000000117882 */ /* 0x000fe60000000000 */
[----:B------:R-:W5:Y:S01]  /*5380*/  @!P1 LDC R0, c[0x0][0xb20] ;  /* 0x0002c800ff009b82 */ /* 0x000f620000000800 */
[----:B------:R-:W-:Y:S01]  /*5390*/  UMOV UR27, UR35 ;  /* 0x00000023001b7c82 */ /* 0x000fe20008000000 */
[----:B------:R-:W-:Y:S01]  /*53a0*/  IMAD.U32 R20, RZ, RZ, UR9 ;  /* 0x00000009ff147e24 */ /* 0x000fe2000f8e00ff */
[----:B------:R-:W-:Y:S05]  /*53b0*/  UMOV UR28, UR36 ;  /* 0x00000024001c7c82 */ /* 0x000fea0008000000 */
[----:B-1----:R-:W1:Y:S01]  /*53c0*/  @!P1 LDC R3, c[0x0][0xb0c] ;  /* 0x0002c300ff039b82 */ /* 0x002e620000000800 */
[----:B------:R-:W-:Y:S01]  /*53d0*/  IMAD.U32 R21, RZ, RZ, UR8 ;  /* 0x00000008ff157e24 */ /* 0x000fe2000f8e00ff */
[----:B------:R-:W-:Y:S01]  /*53e0*/  @!UP1 UIADD3 UR10, UPT, UPT, UR34, 0x40, URZ ;  /* 0x00000040220a9890 */ /* 0x000fe2000fffe0ff */
[----:B------:R-:W-:Y:S01]  /*53f0*/  @!P4 R2UR UR18, R20 ;  /* 0x000000001412c2ca */ /* 0x000fe200000e0000 */
[----:B------:R-:W-:Y:S01]  /*5400*/  @!UP1 UIADD3 UR8, UPT, UPT, UR7, 0x1a00, URZ ;  /* 0x00001a0007089890 */ /* 0x000fe2000fffe0ff */
[----:B------:R-:W-:Y:S01]  /*5410*/  @!P4 IMAD.MOV.U32 R20, RZ, RZ, 0x1000 ;  /* 0x00001000ff14c424 */ /* 0x000fe200078e00ff */
[----:B------:R-:W-:Y:S01]  /*5420*/  @!P4 R2UR UR19, R21 ;  /* 0x000000001513c2ca */ /* 0x000fe200000e0000 */
[----:B------:R-:W-:Y:S01]  /*5430*/  VOTEU.ALL UP1, P4 ;  /* 0x0000000000ff7886 */ /* 0x000fe20002020000 */
[----:B------:R-:W-:Y:S01]  /*5440*/  UMOV UR9, UR25 ;  /* 0x0000001900097c82 */ /* 0x000fe20008000000 */
[----:B------:R-:W-:Y:S01]  /*5450*/  UMOV UR11, UR35 ;  /* 0x00000023000b7c82 */ /* 0x000fe20008000000 */
[----:B------:R-:W-:Y:S01]  /*5460*/  UMOV UR12, UR36 ;  /* 0x00000024000c7c82 */ /* 0x000fe20008000000 */
[----:B------:R-:W-:Y:S08]  /*5470*/  UPRMT UR14, UR37, 0x654, UR25 ;  /* 0x00000654250e7896 */ /* 0x000ff00008000019 */
[----:B------:R1:W-:Y:S02]  /*5480*/  @!UP2 UTMALDG.3D [UR24], [UR18], desc[UR16] ;  /* 0x000010181200a5b4 */ /* 0x0003e40008011000 */
[----:B-1----:R-:W-:Y:S01]  /*5490*/  @!P1 ISETP.NE.AND P2, PT, R3, 0x1, PT ;  /* 0x000000010300980c */ /* 0x002fe20003f45270 */
[C---:B--2---:R-:W-:Y:S01]  /*54a0*/  @!P1 IMAD.HI.U32 R14, R13.reuse, R14, RZ ;  /* 0x0000000e0d0e9227 */ /* 0x044fe200078e00ff */
[----:B----4-:R-:W-:Y:S01]  /*54b0*/  @!P1 ISETP.NE.AND P0, PT, R10, 0x1, PT ;  /* 0x000000010a00980c */ /* 0x010fe20003f05270 */
[----:B------:R1:W-:Y:S01]  /*54c0*/  @!UP1 UTMALDG.3D [UR8], [UR18], desc[UR16] ;  /* 0x00001008120095b4 */ /* 0x0003e20008011000 */
[----:B------:R1:W-:Y:S01]  /*54d0*/  @!P4 SYNCS.ARRIVE.TRANS64.RED.A0TR RZ, [UR7+0xf8], R20 ;  /* 0x0000f814ffffc9a7 */ /* 0x0003e20008300407 */
[C---:B------:R-:W-:Y:S01]  /*54e0*/  @!P1 IMAD.HI.U32 R11, R8.reuse, R11, RZ ;  /* 0x0000000b080b9227 */ /* 0x040fe200078e00ff */
[----:B------:R-:W-:Y:S04]  /*54f0*/  @!P1 SHF.R.U32.HI R14, RZ, R15, R14 ;  /* 0x0000000fff0e9219 */ /* 0x000fe8000001160e */
[----:B-----5:R-:W-:Y:S02]  /*5500*/  @!P1 SHF.R.U32.HI R9, RZ, R0, R11 ;  /* 0x00000000ff099219 */ /* 0x020fe4000001160b */
[----:B------:R-:W-:Y:S02]  /*5510*/  @!P1 SEL R14, R13, R14, !P2 ;  /* 0x0000000e0d0e9207 */ /* 0x000fe40005000000 */
[----:B------:R-:W-:Y:S05]  /*5520*/  @!P1 SEL R9, R8, R9, !P0 ;  /* 0x0000000908099207 */ /* 0x000fea0004000000 */
[----:B------:R-:W-:Y:S01]  /*5530*/  @!P1 IMAD.IADD R0, R9, 0x1, -R14 ;  /* 0x0000000109009824 */ /* 0x000fe200078e0a0e */
[----:B------:R-:W-:Y:S01]  /*5540*/  SYNCS.ARRIVE.TRANS64.RED.A1T0 RZ, [UR14], RZ ;  /* 0x000000ffffff79a7 */ /* 0x000fe2000810040e */
[----:B------:R-:W-:Y:S02]  /*5550*/  @!P1 IMAD.IADD R9, R14, 0x1, -R9 ;  /* 0x000000010e099824 */ /* 0x000fe400078e0a09 */
[----:B------:R-:W-:Y:S02]  /*5560*/  @!P1 IMAD R13, R0, R3, R13 ;  /* 0x00000003000d9224 */ /* 0x000fe400078e020d */
[----:B------:R-:W-:Y:S01]  /*5570*/  @!P1 IMAD R8, R9, R10, R8 ;  /* 0x0000000a09089224 */ /* 0x000fe200078e0208 */
[----:B------:R-:W2:Y:S02]  /*5580*/  SYNCS.PHASECHK.TRANS64.TRYWAIT P5, [UR7+0x118], R12 ;  /* 0x0001180cff0075a7 */ /* 0x000ea400080a1107 */
[----:B-12---:R-:W-:Y:S05]  /*5590*/  @!P5 BRA `(.L_x_106) ;  /* 0x0000003c003cd947 */ /* 0x006fea0003800000 */
.L_x_211:
[----:B-1----:R-:W-:Y:S01]  /*55a0*/  @!P4 IADD3 R3, P0, PT, R36, 0x580, RZ ;  /* 0x000005802403c810 */ /* 0x002fe20007f1e0ff */
[----:B------:R-:W-:Y:S01]  /*55b0*/  VOTEU.ALL UP1, P4 ;  /* 0x0000000000ff7886 */ /* 0x000fe20002020000 */
[----:B------:R-:W-:Y:S01]  /*55c0*/  VOTEU.ALL UP2, P4 ;  /* 0x0000000000ff7886 */ /* 0x000fe20002040000 */
[----:B------:R-:W-:Y:S01]  /*55d0*/  UMOV UR14, 0x0 ;  /* 0x00000000000e7882 */ /* 0x000fe20000000000 */
[----:B------:R-:W-:Y:S01]  /*55e0*/  @!P4 R2UR UR9, R3 ;  /* 0x000000000309c2ca */ /* 0x000fe200000e0000 */
[----:B------:R-:W-:Y:S01]  /*55f0*/  @!P4 IMAD.X R0, RZ, RZ, R37, P0 ;  /* 0x000000ffff00c224 */ /* 0x000fe200000e0625 */
[----:B------:R-:W-:Y:S01]  /*5600*/  @!UP1 UIADD3 UR17, UPT, UPT, UR7, 0x100, URZ ;  /* 0x0000010007119890 */ /* 0x000fe2000fffe0ff */
[----:B------:R-:W-:Y:S01]  /*5610*/  ISETP.NE.AND P0, PT, R27, 0x2, PT ;  /* 0x000000021b00780c */ /* 0x000fe20003f05270 */
[----:B------:R-:W-:Y:S01]  /*5620*/  @!UP1 UIADD3 UR18, UPT, UPT, UR34, 0x20, URZ ;  /* 0x0000002022129890 */ /* 0x000fe2000fffe0ff */
[----:B------:R-:W-:Y:S01]  /*5630*/  LOP3.LUT R32, R32, 0x1, RZ, 0x3c, !PT ;  /* 0x0000000120207812 */ /* 0x000fe200078e3cff */
[----:B------:R-:W-:Y:S01]  /*5640*/  @!UP1 UIADD3 UR16, UPT, UPT, UR7, 0x2200, URZ ;  /* 0x0000220007109890 */ /* 0x000fe2000fffe0ff */
[----:B------:R-:W-:Y:S01]  /*5650*/  @!P4 R2UR UR8, R0 ;  /* 0x000000000008c2ca */ /* 0x000fe200000e0000 */
[----:B------:R-:W-:Y:S01]  /*5660*/  UMOV UR15, 0x10000000 ;  /* 0x10000000000f7882 */ /* 0x000fe20000000000 */
[----:B------:R-:W-:Y:S01]  /*5670*/  UMOV UR19, UR35 ;  /* 0x0000002300137c82 */ /* 0x000fe20008000000 */
[----:B------:R-:W-:Y:S01]  /*5680*/  UMOV UR20, UR36 ;  /* 0x0000002400147c82 */ /* 0x000fe20008000000 */
[----:B------:R-:W-:Y:S01]  /*5690*/  @!UP1 UIADD3 UR10, UPT, UPT, UR34, 0x50, URZ ;  /* 0x00000050220a9890 */ /* 0x000fe2000fffe0ff */
[----:B------:R-:W-:Y:S01]  /*56a0*/  SEL R0, RZ, 0x1, P0 ;  /* 0x00000001ff007807 */ /* 0x000fe20000000000 */
[----:B------:R-:W-:Y:S01]  /*56b0*/  IMAD.U32 R10, RZ, RZ, UR9 ;  /* 0x00000009ff0a7e24 */ /* 0x000fe2000f8e00ff */
[----:B------:R-:W-:Y:S01]  /*56c0*/  UMOV UR11, UR35 ;  /* 0x00000023000b7c82 */ /* 0x000fe20008000000 */
[----:B------:R-:W-:Y:S01]  /*56d0*/  UMOV UR12, UR36 ;  /* 0x00000024000c7c82 */ /* 0x000fe20008000000 */
[----:B------:R-:W-:Y:S01]  /*56e0*/  UMOV UR9, UR17 ;  /* 0x0000001100097c82 */ /* 0x000fe20008000000 */
[----:B------:R-:W-:Y:S01]  /*56f0*/  @P3 R2UR UR36, R24 ;  /* 0x00000000182432ca */ /* 0x000fe200000e0000 */
[----:B------:R-:W-:Y:S01]  /*5700*/  IMAD.IADD R20, R8, 0x1, R58 ;  /* 0x0000000108147824 */ /* 0x000fe200078e023a */
[----:B------:R-:W-:Y:S01]  /*5710*/  @!P4 R2UR UR22, R10 ;  /* 0x000000000a16c2ca */ /* 0x000fe200000e0000 */
[----:B------:R-:W-:Y:S01]  /*5720*/  IMAD.U32 R11, RZ, RZ, UR8 ;  /* 0x00000008ff0b7e24 */ /* 0x000fe2000f8e00ff */
[----:B------:R-:W-:Y:S01]  /*5730*/  @!UP1 UIADD3 UR8, UPT, UPT, UR7, 0x2a00, URZ ;  /* 0x00002a0007089890 */ /* 0x000fe2000fffe0ff */
[----:B------:R-:W-:Y:S01]  /*5740*/  LOP3.LUT R25, R25, R0, RZ, 0x3c, !PT ;  /* 0x0000000019197212 */ /* 0x000fe200078e3cff */
[----:B------:R-:W-:Y:S01]  /*5750*/  VOTEU.ALL UP1, P4 ;  /* 0x0000000000ff7886 */ /* 0x000fe20002020000 */
[----:B------:R-:W-:Y:S01]  /*5760*/  IMAD.IADD R21, R13, 0x1, R60 ;  /* 0x000000010d157824 */ /* 0x000fe200078e023c */
[----:B------:R-:W-:Y:S02]  /*5770*/  @!P4 R2UR UR23, R11 ;  /* 0x000000000b17c2ca */ /* 0x000fe400000e0000 */
[----:B------:R-:W-:Y:S11]  /*5780*/  SEL R27, R27, RZ, P0 ;  /* 0x000000ff1b1b7207 */ /* 0x000ff60000000000 */
[----:B------:R2:W-:Y:S01]  /*5790*/  @!UP2 UTMALDG.3D [UR16], [UR22], desc[UR14] ;  /* 0x00000e101600a5b4 */ /* 0x0005e20008011000 */
[----:B------:R2:W-:Y:S01]  /*57a0*/  @!UP1 UTMALDG.3D [UR8], [UR22], desc[UR14] ;  /* 0x00000e08160095b4 */ /* 0x0005e20008011000 */
[----:B------:R2:W-:Y:S01]  /*57b0*/  @!P4 SYNCS.ARRIVE.TRANS64.RED.A0TR RZ, [UR7+0x100], R23 ;  /* 0x00010017ffffc9a7 */ /* 0x0005e20008300407 */
[----:B------:R-:W-:Y:S01]  /*57c0*/  UPLOP3.LUT UP1, UPT, UPT, UPT, UPT, 0x80, 0x8 ;  /* 0x000000000008789c */ /* 0x000fe20003f2f070 */
[----:B------:R-:W-:Y:S01]  /*57d0*/  SYNCS.ARRIVE.TRANS64.RED.A1T0 RZ, [UR13], RZ ;  /* 0x000000ffffff79a7 */ /* 0x000fe2000810040d */
[----:B------:R-:W-:Y:S09]  /*57e0*/  @P3 BRA `(.L_x_107) ;  /* 0xfffffff000a83947 */ /* 0x000ff2000383ffff */
[----:B------:R-:W-:-:S04]  /*57f0*/  SHF.L.U32 R3, R32, 0x1f, RZ ;  /* 0x0000001f20037819 */ /* 0x000fc800000006ff */
[----:B------:R-:W1:Y:S02]  /*5800*/  SYNCS.PHASECHK.TRANS64.TRYWAIT P0, [UR7+0x108], R3 ;  /* 0x00010803ff0075a7 */ /* 0x000e640008001107 */
[----:B-1----:R-:W-:Y:S05]  /*5810*/  @!P0 BRA `(.L_x_108) ;  /* 0x0000003800b48947 */ /* 0x002fea0003800000 */
.L_x_213:
[----:B------:R-:W4:Y:S02]  /*5820*/  SYNCS.PHASECHK.TRANS64.TRYWAIT P0, [UR7+0x110], R3 ;  /* 0x00011003ff0075a7 */ /* 0x000f240008001107 */
[----:B----4-:R-:W-:Y:S05]  /*5830*/  @!P0 BRA `(.L_x_109) ;  /* 0x0000003800c48947 */ /* 0x010fea0003800000 */
.L_x_215:
[----:B-1----:R-:W-:-:S07]  /*5840*/  MOV R0, UR7 ;  /* 0x0000000700007c02 */ /* 0x002fce0008000f00 */
.L_x_110:
[----:B-1----:R-:W-:-:S04]  /*5850*/  SHF.L.U32 R3, R32, 0x1f, RZ ;  /* 0x0000001f20037819 */ /* 0x002fc800000006ff */
[----:B------:R1:W4:Y:S03]  /*5860*/  SYNCS.PHASECHK.TRANS64.TRYWAIT P0, [R0+URZ+0x118], R3 ;  /* 0x00011803000075a7 */ /* 0x00032600080011ff */
[----:B----4-:R-:W-:Y:S05]  /*5870*/  @!P0 NANOSLEEP.SYNCS 0x989680 ;  /* 0x009896800000895d */ /* 0x010fea0003900000 */
[----:B------:R-:W4:Y:S02]  /*5880*/  @!P0 SYNCS.PHASECHK.TRANS64 P0, [R0+URZ+0x118], R3 ;  /* 0x00011803000085a7 */ /* 0x000f2400080010ff */
[----:B--2-4-:R-:W-:Y:S05]  /*5890*/  @P0 EXIT ;  /* 0x000000000000094d */ /* 0x014fea0003800000 */
[----:B------:R-:W-:Y:S05]  /*58a0*/  BRA `(.L_x_110) ;  /* 0xfffffffc00e87947 */ /* 0x000fea000383ffff */
.L_x_97:
[----:B------:R-:W-:-:S06]  /*58b0*/  UISETP.GE.AND UP1, UPT, UR10, 0x4, UPT ;  /* 0x000000040a00788c */ /* 0x000fcc000bf26270 */
[----:B------:R-:W-:-:S13]  /*58c0*/  PLOP3.LUT P0, PT, PT, PT, UP1, 0x80, 0x8 ;  /* 0x000000000008781c */ /* 0x000fda0003f0f018 */
[----:B------:R-:W-:Y:S05]  /*58d0*/  @!P0 EXIT ;  /* 0x000000000000894d */ /* 0x000fea0003800000 */
[----:B------:R-:W-:Y:S01]  /*58e0*/  BAR.SYNC.DEFER_BLOCKING 0x6, 0xa0 ;  /* 0x0182800000007b1d */ /* 0x000fe20000010000 */
[----:B------:R-:W-:Y:S02]  /*58f0*/  IMAD.SHL.U32 R7, R66, 0x200000, RZ ;  /* 0x0020000042077824 */ /* 0x000fe400078e00ff */
[----:B------:R-:W-:Y:S02]  /*5900*/  HFMA2 R71, -RZ, RZ, 0, 5.9604644775390625e-08 ;  /* 0x00000001ff477431 */ /* 0x000fe400000001ff */
[C---:B------:R-:W-:Y:S01]  /*5910*/  IMAD.SHL.U32 R65, R72.reuse, 0x10, RZ ;  /* 0x0000001048417824 */ /* 0x040fe200078e00ff */
[----:B------:R-:W-:Y:S01]  /*5920*/  MOV R69, RZ ;  /* 0x000000ff00457202 */ /* 0x000fe20000000f00 */
[C---:B------:R-:W-:Y:S01]  /*5930*/  IMAD.U32 R2, R72.reuse, 0x10000, RZ ;  /* 0x0001000048027824 */ /* 0x040fe200078e00ff */
[----:B------:R-:W-:Y:S01]  /*5940*/  UMOV UR48, 0x400 ;  /* 0x0000040000307882 */ /* 0x000fe20000000000 */
[----:B------:R-:W1:Y:S01]  /*5950*/  LDC R63, c[0x0][0x370] ;  /* 0x0000dc00ff3f7b82 */ /* 0x000e620000000800 */
[----:B------:R-:W-:Y:S01]  /*5960*/  ULEA UR48, UR37, UR48, 0x18 ;  /* 0x0000003025307291 */ /* 0x000fe2000f8ec0ff */
[----:B------:R-:W-:Y:S01]  /*5970*/  IMAD.SHL.U32 R64, R72, 0x2, RZ ;  /* 0x0000000248407824 */ /* 0x000fe200078e00ff */
[----:B------:R-:W-:Y:S01]  /*5980*/  LOP3.LUT R7, R7, 0x200000, RZ, 0xc0, !PT ;  /* 0x0020000007077812 */ /* 0x000fe200078ec0ff */
[----:B------:R-:W-:Y:S01]  /*5990*/  IMAD.SHL.U32 R5, R66, 0x200, RZ ;  /* 0x0000020042057824 */ /* 0x000fe200078e00ff */
[C---:B------:R-:W-:Y:S01]  /*59a0*/  LOP3.LUT R9, R65.reuse, 0x40, RZ, 0xc0, !PT ;  /* 0x0000004041097812 */ /* 0x040fe200078ec0ff */
[----:B------:R-:W-:Y:S01]  /*59b0*/  UIADD3 UR4, UPT, UPT, UR48, 0x200, URZ ;  /* 0x0000020030047890 */ /* 0x000fe2000fffe0ff */
[----:B------:R-:W-:Y:S01]  /*59c0*/  LOP3.LUT R0, R65, 0x5b0, RZ, 0xc0, !PT ;  /* 0x000005b041007812 */ /* 0x000fe200078ec0ff */
[----:B------:R-:W2:Y:S01]  /*59d0*/  LDC R28, c[0x0][0xb0c] ;  /* 0x0002c300ff1c7b82 */ /* 0x000ea20000000800 */
[----:B------:R-:W-:Y:S01]  /*59e0*/  LOP3.LUT R2, R7, 0x400000, R2, 0xf8, !PT ;  /* 0x0040000007027812 */ /* 0x000fe200078ef802 */
[----:B------:R-:W-:Y:S01]  /*59f0*/  IMAD.MOV.U32 R33, RZ, RZ, RZ ;  /* 0x000000ffff217224 */ /* 0x000fe200078e00ff */
[----:B------:R-:W-:Y:S01]  /*5a00*/  LOP3.LUT R64, R9, 0x8, R64, 0xf8, !PT ;  /* 0x0000000809407812 */ /* 0x000fe200078ef840 */
[----:B------:R-:W-:Y:S01]  /*5a10*/  IMAD.MOV.U32 R70, RZ, RZ, RZ ;  /* 0x000000ffff467224 */ /* 0x000fe200078e00ff */
[----:B------:R-:W-:Y:S01]  /*5a20*/  LOP3.LUT R5, R0, 0x200, R5, 0xf8, !PT ;  /* 0x0000020000057812 */ /* 0x000fe200078ef805 */
[----:B------:R-:W-:Y:S01]  /*5a30*/  IMAD.MOV.U32 R80, RZ, RZ, RZ ;  /* 0x000000ffff507224 */ /* 0x000fe200078e00ff */
[----:B------:R-:W-:Y:S01]  /*5a40*/  LOP3.LUT P0, RZ, R65, 0x40, RZ, 0xc0, !PT ;  /* 0x0000004041ff7812 */ /* 0x000fe2000780c0ff */
[----:B------:R-:W3:Y:S01]  /*5a50*/  LDC R61, c[0x0][0xb20] ;  /* 0x0002c800ff3d7b82 */ /* 0x000ee20000000800 */
[----:B------:R-:W4:Y:S01]  /*5a60*/  LDS R3, [UR48+0x1e0] ;  /* 0x0001e030ff037984 */ /* 0x000f220008000800 */
[----:B------:R-:W-:Y:S01]  /*5a70*/  LOP3.LUT R64, R5, R64, RZ, 0xfc, !PT ;  /* 0x0000004005407212 */ /* 0x000fe200078efcff */
[----:B------:R-:W-:Y:S01]  /*5a80*/  IMAD.U32 R67, RZ, RZ, UR4 ;  /* 0x00000004ff437e24 */ /* 0x000fe2000f8e00ff */
[----:B------:R-:W-:Y:S01]  /*5a90*/  P2R R0, PR, RZ, 0x1 ;  /* 0x00000001ff007803 */ /* 0x000fe20000000000 */
[----:B------:R-:W1:Y:S01]  /*5aa0*/  LDCU.64 UR52, c[0x0][0x348] ;  /* 0x00006900ff3477ac */ /* 0x000e620008000a00 */
[----:B------:R-:W-:-:S02]  /*5ab0*/  LOP3.LUT R72, R72, 0x60, RZ, 0xc0, !PT ;  /* 0x0000006048487812 */ /* 0x000fc400078ec0ff */
[----:B------:R-:W1:Y:S01]  /*5ac0*/  LDC R27, c[0x0][0xb30] ;  /* 0x0002cc00ff1b7b82 */ /* 0x000e620000000800 */
[----:B------:R-:W1:Y:S01]  /*5ad0*/  LDCU.64 UR38, c[0x0][0x888] ;  /* 0x00011100ff2677ac */ /* 0x000e620008000a00 */
[----:B------:R-:W1:Y:S06]  /*5ae0*/  LDCU.64 UR44, c[0x0][0x890] ;  /* 0x00011200ff2c77ac */ /* 0x000e6c0008000a00 */
[----:B------:R-:W1:Y:S01]  /*5af0*/  LDC.64 R56, c[0x0][0xb10] ;  /* 0x0002c400ff387b82 */ /* 0x000e620000000a00 */
[----:B------:R-:W-:Y:S01]  /*5b00*/  UMOV UR50, URZ ;  /* 0x000000ff00327c82 */ /* 0x000fe20008000000 */
[----:B------:R-:W-:-:S06]  /*5b10*/  UMOV UR49, URZ ;  /* 0x000000ff00317c82 */ /* 0x000fcc0008000000 */
[----:B------:R-:W1:Y:S08]  /*5b20*/  LDC.64 R24, c[0x0][0xb18] ;  /* 0x0002c600ff187b82 */ /* 0x000e700000000a00 */
[----:B------:R-:W1:Y:S08]  /*5b30*/  LDC.64 R22, c[0x0][0xb28] ;  /* 0x0002ca00ff167b82 */ /* 0x000e700000000a00 */
[----:B------:R-:W1:Y:S01]  /*5b40*/  LDC.64 R54, c[0x0][0x8b0] ;  /* 0x00022c00ff367b82 */ /* 0x000e620000000a00 */
[----:B----4-:R-:W-:-:S07]  /*5b50*/  IMAD.IADD R2, R3, 0x1, R2 ;  /* 0x0000000103027824 */ /* 0x010fce00078e0202 */
[----:B------:R-:W4:Y:S08]  /*5b60*/  LDC.64 R52, c[0x0][0x8a8] ;  /* 0x00022a00ff347b82 */ /* 0x000f300000000a00 */
[----:B--23--:R-:W1:Y:S02]  /*5b70*/  LDC R62, c[0x0][0x374] ;  /* 0x0000dd00ff3e7b82 */ /* 0x00ce640000000800 */
.L_x_147:
[C---:B------:R-:W-:Y:S02]  /*5b80*/  LEA R0, R80.reuse, UR48, 0x3 ;  /* 0x0000003050007c11 */ /* 0x040fe4000f8e18ff */
[----:B------:R-:W-:Y:S02]  /*5b90*/  SHF.L.U32 R3, R69, 0x1f, RZ ;  /* 0x0000001f45037819 */ /* 0x000fe400000006ff */
[----:B------:R-:W-:Y:S02]  /*5ba0*/  LEA R16, R80, UR48, 0x4 ;  /* 0x0000003050107c11 */ /* 0x000fe4000f8e20ff */
[----:B------:R-:W2:Y:S02]  /*5bb0*/  SYNCS.PHASECHK.TRANS64.TRYWAIT P0, [R0+URZ+0x130], R3 ;  /* 0x00013003000075a7 */ /* 0x000ea400080011ff */
[----:B-12---:R-:W-:Y:S05]  /*5bc0*/  @!P0 BRA `(.L_x_111) ;  /* 0x0000003400f88947 */ /* 0x006fea0003800000 */
.L_x_216:
[----:B------:R-:W3:Y:S01]  /*5bd0*/  LDC.64 R14, c[0x0][0xb10] ;  /* 0x0002c400ff0e7b82 */ /* 0x000ee20000000a00 */
[----:B------:R-:W4:Y:S01]  /*5be0*/  LDS.128 R16, [R16+0x1c0] ;  /* 0x0001c00010107984 */ /* 0x000f220000000c00 */
[----:B-1----:R-:W-:Y:S01]  /*5bf0*/  ISETP.NE.AND P1, PT, R27, 0x1, PT ;  /* 0x000000011b00780c */ /* 0x002fe20003f25270 */
[----:B--2---:R-:W-:Y:S01]  /*5c00*/  VIADD R0, R0, 0x140 ;  /* 0x0000014000007836 */ /* 0x004fe20000000000 */
[----:B------:R-:W-:Y:S04]  /*5c10*/  ISETP.GE.AND P0, PT, R26, 0x1, PT ;  /* 0x000000011a00780c */ /* 0x000fe80003f06270 */
[----:B------:R-:W1:Y:S01]  /*5c20*/  LDC.64 R12, c[0x0][0xb18] ;  /* 0x0002c600ff0c7b82 */ /* 0x000e620000000a00 */
[----:B------:R-:W-:Y:S01]  /*5c30*/  PRMT R0, RZ, 0x654, R0 ;  /* 0x00000654ff007816 */ /* 0x000fe20000000000 */
[----:B------:R-:W-:Y:S01]  /*5c40*/  @!PT LDS RZ, [RZ] ;  /* 0x00000000fffff984 */ /* 0x000fe20000000800 */
[----:B------:R-:W-:Y:S01]  /*5c50*/  @!PT LDS RZ, [RZ] ;  /* 0x00000000fffff984 */ /* 0x000fe20000000800 */
[----:B------:R-:W-:Y:S01]  /*5c60*/  @!PT LDS RZ, [RZ] ;  /* 0x00000000fffff984 */ /* 0x000fe20000000800 */
[----:B------:R-:W-:Y:S01]  /*5c70*/  @!PT LDS RZ, [RZ] ;  /* 0x00000000fffff984 */ /* 0x000fe20000000800 */
[----:B------:R2:W-:Y:S06]  /*5c80*/  MEMBAR.ALL.CTA ;  /* 0x0000000000007992 */ /* 0x0005ec0000008000 */
[----:B--2---:R-:W2:Y:S01]  /*5c90*/  FENCE.VIEW.ASYNC.S ;  /* 0x00000000000073c6 */ /* 0x004ea20000000000 */
[----:B------:R-:W1:Y:S08]  /*5ca0*/  @!P1 LDC R11, c[0x0][0xb20] ;  /* 0x0002c800ff0b9b82 */ /* 0x000e700000000800 */
[----:B------:R-:W1:Y:S01]  /*5cb0*/  @!P1 LDC R10, c[0x0][0xb0c] ;  /* 0x0002c300ff0a9b82 */ /* 0x000e620000000800 */
[----:B--2---:R2:W-:Y:S01]  /*5cc0*/  SYNCS.ARRIVE.TRANS64.RED.A1T0 RZ, [R0+URZ], RZ ;  /* 0x000000ff00ff79a7 */ /* 0x0045e200081004ff */
[----:B----4-:R-:W-:Y:S04]  /*5cd0*/  LOP3.LUT P4, RZ, R18, 0x1, RZ, 0xc0, !PT ;  /* 0x0000000112ff7812 */ /* 0x010fe8000788c0ff */
[----:B------:R-:W-:Y:S09]  /*5ce0*/  P2R R73, PR, RZ, 0x10 ;  /* 0x00000010ff497803 */ /* 0x000ff20000000000 */
[----:B------:R-:W-:Y:S02]  /*5cf0*/  @P4 MOV R31, R16 ;  /* 0x00000010001f4202 */ /* 0x000fe40000000f00 */
[----:B------:R-:W-:Y:S01]  /*5d00*/  @P4 LOP3.LUT R29, R17, 0xffff, RZ, 0xc0, !PT ;  /* 0x0000ffff111d4812 */ /* 0x000fe200078ec0ff */
[----:B--23--:R-:W-:Y:S06]  /*5d10*/  @!P0 BRA `(.L_x_112) ;  /* 0x0000000000a48947 */ /* 0x00cfec0003800000 */
[----:B------:R-:W-:Y:S01]  /*5d20*/  IMAD.HI.U32 R34, R62, R25, RZ ;  /* 0x000000193e227227 */ /* 0x000fe200078e00ff */
[----:B------:R-:W-:Y:S02]  /*5d30*/  ISETP.NE.AND P0, PT, R24, 0x1, PT ;  /* 0x000000011800780c */ /* 0x000fe40003f05270 */
[----:B------:R-:W-:Y:S01]  /*5d40*/  ISETP.NE.AND P2, PT, R26, 0x1, PT ;  /* 0x000000011a00780c */ /* 0x000fe20003f45270 */
[-C--:B------:R-:W-:Y:S01]  /*5d50*/  IMAD.HI.U32 R32, R63, R56.reuse, RZ ;  /* 0x000000383f207227 */ /* 0x080fe200078e00ff */
[----:B------:R-:W-:Y:S02]  /*5d60*/  SHF.R.U32.HI R37, RZ, R61, R34 ;  /* 0x0000003dff257219 */ /* 0x000fe40000011622 */
[----:B------:R-:W-:Y:S01]  /*5d70*/  ISETP.NE.AND P3, PT, R28, 0x1, PT ;  /* 0x000000011c00780c */ /* 0x000fe20003f65270 */
[----:B------:R-:W-:Y:S01]  /*5d80*/  IMAD.HI.U32 R38, R29, R25, RZ ;  /* 0x000000191d267227 */ /* 0x000fe200078e00ff */
[----:B------:R-:W-:Y:S02]  /*5d90*/  SHF.R.U32.HI R32, RZ, R57, R32 ;  /* 0x00000039ff207219 */ /* 0x000fe40000011620 */
[----:B------:R-:W-:Y:S01]  /*5da0*/  SEL R3, R62, R37, !P0 ;  /* 0x000000253e037207 */ /* 0x000fe20004000000 */
[----:B------:R-:W-:Y:S01]  /*5db0*/  IMAD.HI.U32 R36, R31, R56, RZ ;  /* 0x000000381f247227 */ /* 0x000fe200078e00ff */
[----:B------:R-:W-:Y:S03]  /*5dc0*/  SEL R7, R63, R32, !P3 ;  /* 0x000000203f077207 */ /* 0x000fe60005800000 */
[-C--:B------:R-:W-:Y:S01]  /*5dd0*/  IMAD.HI.U32 R32, R3, R22.reuse, RZ ;  /* 0x0000001603207227 */ /* 0x080fe200078e00ff */
[----:B------:R-:W-:Y:S03]  /*5de0*/  SHF.R.U32.HI R36, RZ, R57, R36 ;  /* 0x00000039ff247219 */ /* 0x000fe60000011624 */
[----:B------:R-:W-:Y:S01]  /*5df0*/  IMAD.HI.U32 R34, R7, R22, RZ ;  /* 0x0000001607227227 */ /* 0x000fe200078e00ff */
[----:B------:R-:W-:Y:S02]  /*5e00*/  @P2 SHF.R.U32.HI R3, RZ, R23, R32 ;  /* 0x00000017ff032219 */ /* 0x000fe40000011620 */
[----:B------:R-:W-:Y:S02]  /*5e10*/  SHF.R.U32.HI R32, RZ, R61, R38 ;  /* 0x0000003dff207219 */ /* 0x000fe40000011626 */
[----:B------:R-:W-:Y:S01]  /*5e20*/  @P2 SHF.R.U32.HI R7, RZ, R23, R34 ;  /* 0x00000017ff072219 */ /* 0x000fe20000011622 */
[C---:B------:R-:W-:Y:S01]  /*5e30*/  IMAD R4, R26.reuse, R3, RZ ;  /* 0x000000031a047224 */ /* 0x040fe200078e02ff */
[----:B------:R-:W-:Y:S02]  /*5e40*/  SEL R5, R29, R32, !P0 ;  /* 0x000000201d057207 */ /* 0x000fe40004000000 */
[----:B------:R-:W-:Y:S01]  /*5e50*/  SEL R3, R31, R36, !P3 ;  /* 0x000000241f037207 */ /* 0x000fe20005800000 */
[----:B------:R-:W-:Y:S01]  /*5e60*/  IMAD R6, R26, R7, RZ ;  /* 0x000000071a067224 */ /* 0x000fe200078e02ff */
[C---:B------:R-:W-:Y:S01]  /*5e70*/  ISETP.GE.AND P0, PT, R5.reuse, R4, PT ;  /* 0x000000040500720c */ /* 0x040fe20003f06270 */
[----:B------:R-:W-:Y:S03]  /*5e80*/  IMAD.HI.U32 R8, R5, R22, RZ ;  /* 0x0000001605087227 */ /* 0x000fe600078e00ff */
[----:B------:R-:W-:Y:S01]  /*5e90*/  ISETP.GE.OR P0, PT, R3, R6, P0 ;  /* 0x000000060300720c */ /* 0x000fe20000706670 */
[----:B------:R-:W-:Y:S01]  /*5ea0*/  IMAD.MOV R6, RZ, RZ, -R3 ;  /* 0x000000ffff067224 */ /* 0x000fe200078e0a03 */
[-C--:B------:R-:W-:Y:S03]  /*5eb0*/  SHF.R.U32.HI R8, RZ, R23.reuse, R8 ;  /* 0x00000017ff087219 */ /* 0x080fe60000011608 */
[----:B------:R-:W-:Y:S01]  /*5ec0*/  IMAD R31, R28, R6, R31 ;  /* 0x000000061c1f7224 */ /* 0x000fe200078e021f */
[----:B------:R-:W-:Y:S05]  /*5ed0*/  SEL R9, R5, R8, !P2 ;  /* 0x0000000805097207 */ /* 0x000fea0005000000 */
[----:B------:R-:W-:Y:S02]  /*5ee0*/  IMAD.MOV R8, RZ, RZ, -R9 ;  /* 0x000000ffff087224 */ /* 0x000fe400078e0a09 */
[C---:B------:R-:W-:Y:S04]  /*5ef0*/  @!P0 IMAD.HI.U32 R4, R3.reuse, R22, RZ ;  /* 0x0000001603048227 */ /* 0x040fe800078e00ff */
[----:B------:R-:W-:Y:S01]  /*5f00*/  IMAD R8, R26, R8, R5 ;  /* 0x000000081a087224 */ /* 0x000fe200078e0205 */
[----:B------:R-:W-:Y:S04]  /*5f10*/  @!P0 SHF.R.U32.HI R4, RZ, R23, R4 ;  /* 0x00000017ff048219 */ /* 0x000fe80000011604 */
[----:B------:R-:W-:Y:S02]  /*5f20*/  @!P0 SEL R0, R3, R4, !P2 ;  /* 0x0000000403008207 */ /* 0x000fe40005000000 */
[----:B------:R-:W-:Y:S02]  /*5f30*/  IADD3 R4, PT, PT, -R5, RZ, RZ ;  /* 0x000000ff05047210 */ /* 0x000fe40007ffe1ff */
[----:B------:R-:W-:Y:S01]  /*5f40*/  @!P0 IADD3 R9, PT, PT, R9, -R0, RZ ;  /* 0x8000000009098210 */ /* 0x000fe20007ffe0ff */
[----:B------:R-:W-:Y:S02]  /*5f50*/  @!P0 IMAD R0, R7, R8, R0 ;  /* 0x0000000807008224 */ /* 0x000fe400078e0200 */
[----:B------:R-:W-:Y:S02]  /*5f60*/  IMAD R29, R24, R4, R29 ;  /* 0x00000004181d7224 */ /* 0x000fe400078e021d */
[----:B------:R-:W-:Y:S02]  /*5f70*/  @!P0 IMAD R5, R9, R26, R3 ;  /* 0x0000001a09058224 */ /* 0x000fe400078e0203 */
[----:B------:R-:W-:Y:S04]  /*5f80*/  @!P0 IMAD.MOV.U32 R3, RZ, RZ, R0 ;  /* 0x000000ffff038224 */ /* 0x000fe800078e0000 */
[----:B------:R-:W-:Y:S02]  /*5f90*/  IMAD R31, R3, R28, R31 ;  /* 0x0000001c031f7224 */ /* 0x000fe400078e021f */
[----:B------:R-:W-:Y:S07]  /*5fa0*/  IMAD R29, R5, R24, R29 ;  /* 0x00000018051d7224 */ /* 0x000fee00078e021d */
.L_x_112:
[----:B-1----:R-:W-:Y:S01]  /*5fb0*/  @!P1 ISETP.NE.AND P0, PT, R12, 0x1, PT ;  /* 0x000000010c00980c */ /* 0x002fe20003f05270 */
[----:B------:R-:W-:Y:S01]  /*5fc0*/  @!P1 IMAD.HI.U32 R4, R29, R13, RZ ;  /* 0x0000000d1d049227 */ /* 0x000fe200078e00ff */
[----:B------:R-:W-:Y:S01]  /*5fd0*/  R2UR UR42, R21 ;  /* 0x00000000152a72ca */ /* 0x000fe200000e0000 */
[----:B------:R-:W-:Y:S01]  /*5fe0*/  BSSY.RECONVERGENT B6, `(.L_x_113) ;  /* 0x0000031000067945 */ /* 0x000fe20003800200 */
[----:B------:R-:W-:Y:S01]  /*5ff0*/  R2UR UR41, R20 ;  /* 0x00000000142972ca */ /* 0x000fe200000e0000 */
[----:B------:R-:W-:Y:S01]  /*6000*/  @!P1 IMAD.HI.U32 R0, R31, R14, RZ ;  /* 0x0000000e1f009227 */ /* 0x000fe200078e00ff */
[----:B------:R-:W-:Y:S02]  /*6010*/  @!P1 SHF.R.U32.HI R4, RZ, R11, R4 ;  /* 0x0000000bff049219 */ /* 0x000fe40000011604 */
[----:B------:R-:W-:Y:S01]  /*6020*/  @!P1 ISETP.NE.AND P2, PT, R10, 0x1, PT ;  /* 0x000000010a00980c */ /* 0x000fe20003f45270 */
[----:B------:R-:W-:Y:S01]  /*6030*/  VIADD R80, R80, 0x1 ;  /* 0x0000000150507836 */ /* 0x000fe20000000000 */
[----:B------:R-:W-:Y:S02]  /*6040*/  @!P1 SEL R3, R29, R4, !P0 ;  /* 0x000000041d039207 */ /* 0x000fe40004000000 */
[----:B------:R-:W-:Y:S02]  /*6050*/  @!P1 SHF.R.U32.HI R0, RZ, R15, R0 ;  /* 0x0000000fff009219 */ /* 0x000fe40000011600 */
[----:B------:R-:W-:Y:S01]  /*6060*/  LOP3.LUT P0, RZ, R67, 0x90, RZ, 0xc0, !PT ;  /* 0x0000009043ff7812 */ /* 0x000fe2000780c0ff */
[----:B------:R-:W-:Y:S01]  /*6070*/  USHF.L.U32 UR42, UR42, 0x6, URZ ;  /* 0x000000062a2a7899 */ /* 0x000fe200080006ff */
[----:B------:R-:W-:Y:S01]  /*6080*/  @!P1 SEL R4, R31, R0, !P2 ;  /* 0x000000001f049207 */ /* 0x000fe20005000000 */
[----:B------:R-:W-:Y:S01]  /*6090*/  UIMAD UR41, UR41, 0x60, URZ ;  /* 0x00000060292978a4 */ /* 0x000fe2000f8e02ff */
[----:B------:R-:W-:Y:S03]  /*60a0*/  @P4 SHF.R.U32.HI R68, RZ, 0x10, R17 ;  /* 0x00000010ff444819 */ /* 0x000fe60000011611 */
[----:B------:R-:W-:Y:S02]  /*60b0*/  @!P1 IMAD.IADD R0, R3, 0x1, -R4 ;  /* 0x0000000103009824 */ /* 0x000fe400078e0a04 */
[----:B------:R-:W-:Y:S02]  /*60c0*/  @!P1 IMAD.IADD R3, R4, 0x1, -R3 ;  /* 0x0000000104039824 */ /* 0x000fe400078e0a03 */
[----:B------:R-:W-:Y:S02]  /*60d0*/  @!P1 IMAD R31, R0, R10, R31 ;  /* 0x0000000a001f9224 */ /* 0x000fe400078e021f */
[----:B------:R-:W-:Y:S01]  /*60e0*/  @!P1 IMAD R29, R3, R12, R29 ;  /* 0x0000000c031d9224 */ /* 0x000fe200078e021d */
[----:B------:R-:W-:Y:S06]  /*60f0*/  @!P0 BRA `(.L_x_114) ;  /* 0x00000000007c8947 */ /* 0x000fec0003800000 */
[----:B------:R-:W1:Y:S01]  /*6100*/  LDCU.64 UR8, c[0x4][0x80] ;  /* 0x01001000ff0877ac */ /* 0x000e620008000a00 */
[----:B------:R-:W-:Y:S01]  /*6110*/  MOV R16, 0x0 ;  /* 0x0000000000107802 */ /* 0x000fe20000000f00 */
[----:B------:R-:W-:Y:S02]  /*6120*/  HFMA2 R12, -RZ, RZ, 0, 5.9604644775390625e-08 ;  /* 0x00000001ff0c7431 */ /* 0x000fe400000001ff */
[----:B------:R-:W-:Y:S01]  /*6130*/  IMAD.MOV.U32 R8, RZ, RZ, 0x70 ;  /* 0x00000070ff087424 */ /* 0x000fe200078e00ff */
[----:B------:R2:W3:Y:S01]  /*6140*/  LDC.64 R14, c[0x4][R16] ;  /* 0x01000000100e7b82 */ /* 0x0004e20000000a00 */
[----:B------:R-:W4:Y:S01]  /*6150*/  LDCU.64 UR6, c[0x4][0x88] ;  /* 0x01001100ff0677ac */ /* 0x000f220008000a00 */
[----:B------:R-:W-:Y:S01]  /*6160*/  IMAD.MOV.U32 R13, RZ, RZ, RZ ;  /* 0x000000ffff0d7224 */ /* 0x000fe200078e00ff */
[----:B------:R-:W2:Y:S01]  /*6170*/  LDCU.64 UR4, c[0x4][0x8] ;  /* 0x01000100ff0477ac */ /* 0x000ea20008000a00 */
[----:B-1----:R-:W-:Y:S01]  /*6180*/  MOV R5, UR9 ;  /* 0x0000000900057c02 */ /* 0x002fe20008000f00 */
[----:B------:R-:W-:Y:S01]  /*6190*/  IMAD.U32 R4, RZ, RZ, UR8 ;  /* 0x00000008ff047e24 */ /* 0x000fe2000f8e00ff */
[----:B----4-:R-:W-:Y:S01]  /*61a0*/  MOV R7, UR7 ;  /* 0x0000000700077c02 */ /* 0x010fe20008000f00 */
[----:B------:R-:W-:Y:S01]  /*61b0*/  IMAD.U32 R6, RZ, RZ, UR6 ;  /* 0x00000006ff067e24 */ /* 0x000fe2000f8e00ff */
[----:B--2---:R-:W-:Y:S01]  /*61c0*/  MOV R11, UR5 ;  /* 0x00000005000b7c02 */ /* 0x004fe20008000f00 */
[----:B------:R-:W-:Y:S02]  /*61d0*/  IMAD.U32 R10, RZ, RZ, UR4 ;  /* 0x00000004ff0a7e24 */ /* 0x000fe4000f8e00ff */
[----:B------:R-:W-:Y:S07]  /*61e0*/  LEPC R20, `(.L_x_115) ;  /* 0x000000001014794e */ /* 0x000fee0000000000 */
[----:B---3-5:R-:W-:Y:S05]  /*61f0*/  CALL.ABS.NOINC R14 ;  /* 0x000000000e007343 */ /* 0x028fea0003c00000 */
.L_x_115:
[----:B------:R-:W1:Y:S01]  /*6200*/  LDCU.64 UR8, c[0x4][0x80] ;  /* 0x01001000ff0877ac */ /* 0x000e620008000a00 */
[----:B------:R-:W2:Y:S01]  /*6210*/  LDC.64 R16, c[0x4][R16] ;  /* 0x0100000010107b82 */ /* 0x000ea20000000a00 */
[----:B------:R-:W-:Y:S02]  /*6220*/  HFMA2 R12, -RZ, RZ, 0, 5.9604644775390625e-08 ;  /* 0x00000001ff0c7431 */ /* 0x000fe400000001ff */
[----:B------:R-:W-:Y:S02]  /*6230*/  IMAD.MOV.U32 R8, RZ, RZ, 0x70 ;  /* 0x00000070ff087424 */ /* 0x000fe400078e00ff */
[----:B------:R-:W-:Y:S01]  /*6240*/  IMAD.MOV.U32 R13, RZ, RZ, RZ ;  /* 0x000000ffff0d7224 */ /* 0x000fe200078e00ff */
[----:B------:R-:W3:Y:S01]  /*6250*/  LDCU.64 UR6, c[0x4][0x88] ;  /* 0x01001100ff0677ac */ /* 0x000ee20008000a00 */
[----:B------:R-:W4:Y:S01]  /*6260*/  LDCU.64 UR4, c[0x4][0x8] ;  /* 0x01000100ff0477ac */ /* 0x000f220008000a00 */
[----:B-1----:R-:W-:Y:S02]  /*6270*/  MOV R4, UR8 ;  /* 0x0000000800047c02 */ /* 0x002fe40008000f00 */
[----:B------:R-:W-:Y:S02]  /*6280*/  MOV R5, UR9 ;  /* 0x0000000900057c02 */ /* 0x000fe40008000f00 */
[----:B---3--:R-:W-:Y:S01]  /*6290*/  MOV R7, UR7 ;  /* 0x0000000700077c02 */ /* 0x008fe20008000f00 */
[----:B------:R-:W-:Y:S01]  /*62a0*/  IMAD.U32 R6, RZ, RZ, UR6 ;  /* 0x00000006ff067e24 */ /* 0x000fe2000f8e00ff */
[----:B----4-:R-:W-:Y:S01]  /*62b0*/  MOV R11, UR5 ;  /* 0x00000005000b7c02 */ /* 0x010fe20008000f00 */
[----:B------:R-:W-:Y:S02]  /*62c0*/  IMAD.U32 R10, RZ, RZ, UR4 ;  /* 0x00000004ff0a7e24 */ /* 0x000fe4000f8e00ff */
[----:B------:R-:W-:Y:S07]  /*62d0*/  LEPC R20, `(.L_x_114) ;  /* 0x000000001014794e */ /* 0x000fee0000000000 */
[----:B--2---:R-:W-:Y:S05]  /*62e0*/  CALL.ABS.NOINC R16 ;  /* 0x0000000010007343 */ /* 0x004fea0003c00000 */
.L_x_114:
[----:B------:R-:W-:Y:S05]  /*62f0*/  BSYNC.RECONVERGENT B6 ;  /* 0x0000000000067941 */ /* 0x000fea0003800200 */
.L_x_113:
[----:B------:R-:W-:Y:S01]  /*6300*/  ISETP.NE.U32.AND P4, PT, R54, RZ, PT ;  /* 0x000000ff3600720c */ /* 0x000fe20003f85070 */
[----:B------:R-:W-:Y:S01]  /*6310*/  UISETP.NE.AND UP2, UPT, UR51, URZ, UPT ;  /* 0x000000ff3300728c */ /* 0x000fe2000bf45270 */
[----:B------:R-:W-:Y:S01]  /*6320*/  ISETP.NE.U32.AND P2, PT, RZ, UR38, PT ;  /* 0x00000026ff007c0c */ /* 0x000fe2000bf45070 */
[----:B------:R-:W-:Y:S01]  /*6330*/  UISETP.NE.U32.AND UP1, UPT, UR44, URZ, UPT ;  /* 0x000000ff2c00728c */ /* 0x000fe2000bf25070 */
[----:B------:R-:W-:Y:S01]  /*6340*/  ISETP.NE.AND.EX P4, PT, R55, RZ, PT, P4 ;  /* 0x000000ff3700720c */ /* 0x000fe20003f85340 */
[----:B------:R-:W-:Y:S01]  /*6350*/  UPLOP3.LUT UP0, UPT, UPT, UPT, UPT, 0x40, 0x4 ;  /* 0x000000000004789c */ /* 0x000fe20003f0e870 */
[----:B------:R-:W-:Y:S01]  /*6360*/  ISETP.NE.AND.EX P2, PT, RZ, UR39, PT, P2 ;  /* 0x00000027ff007c0c */ /* 0x000fe2000bf45320 */
[----:B------:R-:W-:Y:S01]  /*6370*/  UISETP.NE.AND.EX UP1, UPT, UR45, URZ, UPT, UP1 ;  /* 0x000000ff2d00728c */ /* 0x000fe2000bf25310 */
[----:B------:R-:W-:Y:S04]  /*6380*/  PLOP3.LUT P1, PT, PT, PT, UP2, 0x80, 0x8 ;  /* 0x000000000008781c */ /* 0x000fe80003f2f028 */
[----:B------:R-:W-:Y:S06]  /*6390*/  @UP2 UPLOP3.LUT UP0, UPT, UPT, UPT, UP1, 0x80, 0x8 ;  /* 0x000000000008289c */ /* 0x000fec0003f0f010 */
[----:B------:R-:W-:Y:S01]  /*63a0*/  PLOP3.LUT P0, PT, PT, PT, UP0, 0x80, 0x8 ;  /* 0x000000000008781c */ /* 0x000fe20003f0f008 */
[----:B------:R-:W-:Y:S01]  /*63b0*/  @!UPT UIADD3 URZ, UPT, UPT, URZ, URZ, URZ ;  /* 0x000000fffffff290 */ /* 0x000fe2000fffe0ff */
[----:B------:R-:W-:Y:S11]  /*63c0*/  BRA.U !UP1, `(.L_x_116) ;  /* 0x0000000109387547 */ /* 0x000ff6000b800000 */
[----:B------:R-:W-:Y:S01]  /*63d0*/  UISETP.NE.U32.AND UP0, UPT, UR38, URZ, UPT ;  /* 0x000000ff2600728c */ /* 0x000fe2000bf05070 */
[----:B------:R-:W-:Y:S02]  /*63e0*/  HFMA2 R0, -RZ, RZ, 0, 5.9604644775390625e-08 ;  /* 0x00000001ff007431 */ /* 0x000fe400000001ff */
[----:B------:R-:W-:Y:S01]  /*63f0*/  IMAD.MOV.U32 R59, RZ, RZ, 0x1 ;  /* 0x00000001ff3b7424 */ /* 0x000fe200078e00ff */
[----:B------:R-:W-:Y:S06]  /*6400*/  UISETP.NE.AND.EX UP0, UPT, UR39, URZ, UPT, UP0 ;  /* 0x000000ff2700728c */ /* 0x000fec000bf05300 */
[----:B------:R-:W-:Y:S05]  /*6410*/  PLOP3.LUT P3, PT, PT, PT, UP0, 0x80, 0x8 ;  /* 0x000000000008781c */ /* 0x000fea0003f6f008 */
[----:B------:R-:W1:Y:S01]  /*6420*/  @UP0 LDCU.64 UR6, c[0x0][0x888] ;  /* 0x00011100ff0607ac */ /* 0x000e620008000a00 */
[----:B------:R-:W-:Y:S07]  /*6430*/  @UP0 UIMAD UR4, UR36, UR44, URZ ;  /* 0x0000002c240402a4 */ /* 0x000fee000f8e02ff */
[----:B------:R-:W-:Y:S01]  /*6440*/  @!P3 PRMT R59, R0, 0x7610, R59 ;  /* 0x00007610003bb816 */ /* 0x000fe2000000003b */
[----:B-1----:R-:W-:Y:S03]  /*6450*/  @UP0 UIMAD.WIDE UR6, UR4, 0x4, UR6 ;  /* 0x00000004040608a5 */ /* 0x002fe6000f8e0206 */
[----:B------:R-:W1:Y:S03]  /*6460*/  @!UP0 LDCU UR4, c[0x0][0x880] ;  /* 0x00011000ff0487ac */ /* 0x000e660008000800 */
[----:B------:R-:W-:Y:S01]  /*6470*/  IMAD.U32 R4, RZ, RZ, UR6 ;  /* 0x00000006ff047e24 */ /* 0x000fe2000f8e00ff */
[----:B------:R-:W-:Y:S05]  /*6480*/  MOV R5, UR7 ;  /* 0x0000000700057c02 */ /* 0x000fea0008000f00 */
[----:B-----5:R2:W5:Y:S02]  /*6490*/  @P3 LDG.E R35, desc[UR46][R4.64] ;  /* 0x0000002e04233981 */ /* 0x020564000c1e1900 */
[----:B-12---:R-:W-:Y:S02]  /*64a0*/  @!P3 IMAD.U32 R35, RZ, RZ, UR4 ;  /* 0x00000004ff23be24 */ /* 0x006fe4000f8e00ff */
.L_x_116:
[----:B------:R-:W-:Y:S05]  /*64b0*/  @!P4 BRA `(.L_x_117) ;  /* 0x000000000020c947 */ /* 0x000fea0003800000 */
[----:B------:R-:W-:Y:S04]  /*64c0*/  ISETP.NE.U32.AND P3, PT, R52, RZ, PT ;  /* 0x000000ff3400720c */ /* 0x000fe80003f65070 */
[----:B------:R-:W-:Y:S11]  /*64d0*/  ISETP.NE.AND.EX P3, PT, R53, RZ, PT, P3 ;  /* 0x000000ff3500720c */ /* 0x000ff60003f65330 */
[----:B------:R-:W-:Y:S02]  /*64e0*/  @!UPT UIADD3 URZ, UPT, UPT, URZ, URZ, URZ ;  /* 0x000000fffffff290 */ /* 0x000fe4000fffe0ff */
[----:B------:R-:W1:Y:S01]  /*64f0*/  @P3 LDC.64 R4, c[0x0][0x8a8] ;  /* 0x00022a00ff043b82 */ /* 0x000e620000000a00 */
[----:B------:R-:W-:Y:S04]  /*6500*/  @P3 IMAD R0, R54, UR36, RZ ;  /* 0x0000002436003c24 */ /* 0x000fe8000f8e02ff */
[----:B-1----:R-:W-:Y:S05]  /*6510*/  @P3 IMAD.WIDE R4, R0, 0x4, R4 ;  /* 0x0000000400043825 */ /* 0x002fea00078e0204 */
[----:B-----5:R1:W5:Y:S02]  /*6520*/  @P3 LDG.E R30, desc[UR46][R4.64] ;  /* 0x0000002e041e3981 */ /* 0x020364000c1e1900 */
[----:B-1----:R-:W2:Y:S02]  /*6530*/  @!P3 LDC R30, c[0x0][0x8a0] ;  /* 0x00022800ff1ebb82 */ /* 0x002ea40000000800 */
.L_x_117:
[----:B-----5:R-:W-:Y:S01]  /*6540*/  FSETP.NEU.AND P3, PT, R35, RZ, PT ;  /* 0x000000ff2300720b */ /* 0x020fe20003f6d000 */
[----:B------:R-:W-:Y:S01]  /*6550*/  IMAD.SHL.U32 R81, R64, 0x2, RZ ;  /* 0x0000000240517824 */ /* 0x000fe200078e00ff */
[----:B------:R-:W-:Y:S01]  /*6560*/  SEL R5, RZ, 0xffffffff, P2 ;  /* 0xffffffffff057807 */ /* 0x000fe20001000000 */
[----:B------:R-:W-:Y:S01]  /*6570*/  BSSY B1, `(.L_x_118) ;  /* 0x0000034000017945 */ /* 0x000fe20003800000 */
[----:B------:R-:W-:Y:S01]  /*6580*/  @P1 LOP3.LUT P2, RZ, R59, 0xff, RZ, 0xc0, !PT ;  /* 0x000000ff3bff1812 */ /* 0x000fe2000784c0ff */
[----:B------:R-:W-:Y:S01]  /*6590*/  IMAD.MOV.U32 R39, RZ, RZ, 0x1 ;  /* 0x00000001ff277424 */ /* 0x000fe200078e00ff */
[----:B------:R-:W-:Y:S01]  /*65a0*/  @P1 SEL R0, RZ, 0xffffffff, P3 ;  /* 0xffffffffff001807 */ /* 0x000fe20001800000 */
[----:B------:R-:W-:Y:S01]  /*65b0*/  IMAD R32, R33, 0x30, R2 ;  /* 0x0000003021207824 */ /* 0x000fe200078e0202 */
[----:B------:R-:W-:Y:S01]  /*65c0*/  LOP3.LUT R71, R71, 0x1, RZ, 0x3c, !PT ;  /* 0x0000000147477812 */ /* 0x000fe200078e3cff */
[----:B------:R-:W-:Y:S01]  /*65d0*/  IMAD.MOV.U32 R38, RZ, RZ, RZ ;  /* 0x000000ffff267224 */ /* 0x000fe200078e00ff */
[----:B------:R-:W-:Y:S02]  /*65e0*/  @P0 SEL R0, R5, R0, !P2 ;  /* 0x0000000005000207 */ /* 0x000fe40005000000 */
[----:B------:R-:W-:Y:S02]  /*65f0*/  CS2R R50, SRZ ;  /* 0x0000000000327805 */ /* 0x000fe4000001ff00 */
[----:B------:R-:W-:Y:S02]  /*6600*/  LEA R74, R33, UR48, 0x3 ;  /* 0x00000030214a7c11 */ /* 0x000fe4000f8e18ff */
[----:B------:R-:W-:Y:S02]  /*6610*/  CS2R R48, SRZ ;  /* 0x0000000000307805 */ /* 0x000fe4000001ff00 */
[----:B------:R-:W-:Y:S02]  /*6620*/  @P1 LOP3.LUT R0, R0, 0x1, RZ, 0xc0, !PT ;  /* 0x0000000100001812 */ /* 0x000fe400078ec0ff */
[----:B------:R-:W-:Y:S02]  /*6630*/  CS2R R42, SRZ ;  /* 0x00000000002a7805 */ /* 0x000fe4000001ff00 */
[----:B------:R-:W-:Y:S02]  /*6640*/  SHF.L.U32 R3, R70, 0x1f, RZ ;  /* 0x0000001f46037819 */ /* 0x000fe400000006ff */
[----:B------:R-:W-:Y:S02]  /*6650*/  CS2R R40, SRZ ;  /* 0x0000000000287805 */ /* 0x000fe4000001ff00 */
[----:B------:R-:W-:Y:S01]  /*6660*/  ISETP.NE.U32.OR P5, PT, R0, 0x1, !P1 ;  /* 0x000000010000780c */ /* 0x000fe20004fa5470 */
[----:B------:R-:W-:Y:S01]  /*6670*/  VIADD R86, R81, UR48 ;  /* 0x0000003051567c36 */ /* 0x000fe20008000000 */
[----:B------:R-:W-:Y:S02]  /*6680*/  PLOP3.LUT P2, PT, PT, PT, UP1, 0x80, 0x8 ;  /* 0x000000000008781c */ /* 0x000fe40003f4f018 */
[----:B------:R-:W-:Y:S02]  /*6690*/  SEL R0, RZ, 0xffffffff, P3 ;  /* 0xffffffffff007807 */ /* 0x000fe40001800000 */
[----:B------:R-:W-:Y:S02]  /*66a0*/  LOP3.LUT P3, R75, R59, 0xff, RZ, 0xc0, !PT ;  /* 0x000000ff3b4b7812 */ /* 0x000fe4000786c0ff */
[----:B------:R-:W-:Y:S05]  /*66b0*/  P2R R82, PR, RZ, 0x20 ;  /* 0x00000020ff527803 */ /* 0x000fea0000000000 */
[----:B------:R-:W-:Y:S02]  /*66c0*/  @P5 SHF.L.U32 R4, R71, 0x1f, RZ ;  /* 0x0000001f47045819 */ /* 0x000fe400000006ff */
[----:B------:R-:W-:Y:S02]  /*66d0*/  @P2 SEL R0, R5, R0, !P3 ;  /* 0x0000000005002207 */ /* 0x000fe40005800000 */
[----:B------:R-:W1:Y:S02]  /*66e0*/  @P5 SYNCS.PHASECHK.TRANS64.TRYWAIT P1, [UR48+0xf0], R4 ;  /* 0x0000f004ff0055a7 */ /* 0x000e640008021130 */
[----:B------:R-:W-:Y:S04]  /*66f0*/  LOP3.LUT R0, R0, 0x1, RZ, 0xc0, !PT ;  /* 0x0000000100007812 */ /* 0x000fe800078ec0ff */
[----:B------:R-:W-:Y:S04]  /*6700*/  ISETP.NE.U32.AND P4, PT, R0, 0x1, PT ;  /* 0x000000010000780c */ /* 0x000fe80003f85070 */
[----:B------:R-:W-:Y:S01]  /*6710*/  P2R R84, PR, RZ, 0x10 ;  /* 0x00000010ff547803 */ /* 0x000fe20000000000 */
[----:B------:R3:W4:Y:S01]  /*6720*/  SYNCS.PHASECHK.TRANS64.TRYWAIT P0, [R74+URZ+0x150], R3 ;  /* 0x000150034a0075a7 */ /* 0x00072200080011ff */
[----:B-1----:R-:W-:Y:S01]  /*6730*/  @P5 SEL R39, RZ, 0x1, !P1 ;  /* 0x00000001ff275807 */ /* 0x002fe20004800000 */
[----:B---3--:R-:W-:Y:S06]  /*6740*/  @!P5 BRA `(.L_x_119) ;  /* 0x000000000058d947 */ /* 0x008fec0003800000 */
[C---:B------:R-:W-:Y:S01]  /*6750*/  VIADD R0, R86.reuse, 0x200 ;  /* 0x0000020056007836 */ /* 0x040fe20000000000 */
[----:B------:R-:W-:Y:S01]  /*6760*/  LOP3.LUT P5, RZ, R65, 0x40, RZ, 0xc0, !PT ;  /* 0x0000004041ff7812 */ /* 0x000fe200078ac0ff */
[----:B------:R-:W-:Y:S01]  /*6770*/  BSSY B0, `(.L_x_120) ;  /* 0x000000e000007945 */ /* 0x000fe20003800000 */
[----:B------:R-:W-:Y:S01]  /*6780*/  ISETP.NE.AND P2, PT, R39, RZ, PT ;  /* 0x000000ff2700720c */ /* 0x000fe20003f45270 */
[----:B------:R-:W-:Y:S01]  /*6790*/  @P4 VIADD R4, R86, 0x210 ;  /* 0x0000021056044836 */ /* 0x000fe20000000000 */
[----:B------:R-:W-:Y:S01]  /*67a0*/  PLOP3.LUT P1, PT, PT, PT, PT, 0x8, 0x80 ;  /* 0x000000000080781c */ /* 0x000fe20003f2e170 */
[----:B------:R-:W-:Y:S01]  /*67b0*/  IMAD.MOV.U32 R51, RZ, RZ, RZ ;  /* 0x000000ffff337224 */ /* 0x000fe200078e00ff */
[----:B------:R-:W-:Y:S02]  /*67c0*/  @P4 PLOP3.LUT P1, PT, P5, PT, PT, 0x80, 0x8 ;  /* 0x000000000008481c */ /* 0x000fe40002f2f070 */
[----:B------:R-:W-:Y:S02]  /*67d0*/  CS2R R48, SRZ ;  /* 0x0000000000307805 */ /* 0x000fe4000001ff00 */
[----:B------:R-:W-:Y:S02]  /*67e0*/  CS2R R42, SRZ ;  /* 0x00000000002a7805 */ /* 0x000fe4000001ff00 */
[----:B------:R-:W-:Y:S07]  /*67f0*/  CS2R R40, SRZ ;  /* 0x0000000000287805 */ /* 0x000fee000001ff00 */
[----:B------:R-:W-:Y:S01]  /*6800*/  @P1 VIADD R4, R0, 0xfffffff0 ;  /* 0xfffffff000041836 */ /* 0x000fe20000000000 */
[----:B------:R-:W-:Y:S06]  /*6810*/  @P2 BRA `(.L_x_121) ;  /* 0x00000000000c2947 */ /* 0x000fec0003800000 */
[----:B------:R-:W-:Y:S04]  /*6820*/  SHF.L.U32 R5, R71, 0x1f, RZ ;  /* 0x0000001f47057819 */ /* 0x000fe800000006ff */
[----:B------:R-:W1:Y:S02]  /*6830*/  SYNCS.PHASECHK.TRANS64.TRYWAIT P1, [UR48+0xf0], R5 ;  /* 0x0000f005ff0075a7 */ /* 0x000e640008021130 */
[----:B-1----:R-:W-:Y:S05]  /*6840*/  @!P1 BRA `(.L_x_122) ;  /* 0x0000002800ec9947 */ /* 0x002fea0003800000 */
.L_x_121:
[----:B------:R-:W-:Y:S05]  /*6850*/  BSYNC B0 ;  /* 0x0000000000007941 */ /* 0x000fea0003800000 */
.L_x_120:
[----:B------:R-:W-:Y:S01]  /*6860*/  ISETP.NE.AND P1, PT, R84, RZ, PT ;  /* 0x000000ff5400720c */ /* 0x000fe20003f25270 */
[----:B------:R-:W-:Y:S11]  /*6870*/  HFMA2 R38, -RZ, RZ, 0, 5.9604644775390625e-08 ;  /* 0x00000001ff267431 */ /* 0x000ff600000001ff */
[----:B------:R-:W-:Y:S01]  /*6880*/  @!UPT UIADD3 URZ, UPT, UPT, URZ, URZ, URZ ;  /* 0x000000fffffff290 */ /* 0x000fe2000fffe0ff */
[----:B------:R3:W1:Y:S04]  /*6890*/  @P1 LDS.128 R48, [R4] ;  /* 0x0000000004301984 */ /* 0x0006680000000c00 */
[----:B------:R3:W1:Y:S02]  /*68a0*/  @P1 LDS.128 R40, [R81+UR48+0x200] ;  /* 0x0002003051281984 */ /* 0x0006640008000c00 */
.L_x_119:
[----:B------:R-:W-:Y:S05]  /*68b0*/  BSYNC B1 ;  /* 0x0000000000017941 */ /* 0x000fea0003800000 */
.L_x_118:
[----:B-1----:R-:W-:Y:S04]  /*68c0*/  SHF.R.U32.HI R5, RZ, 0x15, R32 ;  /* 0x00000015ff057819 */ /* 0x002fe80000011620 */
[----:B------:R-:W-:Y:S01]  /*68d0*/  LOP3.LUT P1, RZ, R5, 0x3, R66, 0x48, !PT ;  /* 0x0000000305ff7812 */ /* 0x000fe20007824842 */
[----:B------:R-:W-:Y:S01]  /*68e0*/  @!UPT UIADD3 URZ, UPT, UPT, URZ, URZ, URZ ;  /* 0x000000fffffff290 */ /* 0x000fe2000fffe0ff */
[----:B----4-:R-:W-:Y:S11]  /*68f0*/  @P0 BRA `(.L_x_123) ;  /* 0x0000000000080947 */ /* 0x010ff60003800000 */
[----:B------:R-:W1:Y:S02]  /*6900*/  SYNCS.PHASECHK.TRANS64.TRYWAIT P0, [R74+URZ+0x150], R3 ;  /* 0x000150034a0075a7 */ /* 0x000e6400080011ff */
[----:B-1----:R-:W-:Y:S05]  /*6910*/  @!P0 BRA `(.L_x_124) ;  /* 0x0000002800d08947 */ /* 0x002fea0003800000 */
.L_x_123:
[----:B------:R-:W-:Y:S05]  /*6920*/  @!P1 BRA `(.L_x_125) ;  /* 0x0000000000409947 */ /* 0x000fea0003800000 */
[----:B------:R-:W4:Y:S01]  /*6930*/  LDCU.64 UR8, c[0x4][0x70] ;  /* 0x01000e00ff0877ac */ /* 0x000f220008000a00 */
[----:B------:R-:W-:Y:S01]  /*6940*/  MOV R15, 0x0 ;  /* 0x00000000000f7802 */ /* 0x000fe20000000f00 */
[----:B------:R-:W-:Y:S02]  /*6950*/  HFMA2 R12, -RZ, RZ, 0, 5.9604644775390625e-08 ;  /* 0x00000001ff0c7431 */ /* 0x000fe400000001ff */
[----:B------:R-:W-:Y:S02]  /*6960*/  IMAD.MOV.U32 R8, RZ, RZ, 0x192 ;  /* 0x00000192ff087424 */ /* 0x000fe400078e00ff */
[----:B------:R-:W-:Y:S01]  /*6970*/  IMAD.MOV.U32 R13, RZ, RZ, RZ ;  /* 0x000000ffff0d7224 */ /* 0x000fe200078e00ff */
[----:B------:R-:W5:Y:S01]  /*6980*/  LDCU.64 UR6, c[0x4][0x78] ;  /* 0x01000f00ff0677ac */ /* 0x000f620008000a00 */
[----:B------:R-:W1:Y:S01]  /*6990*/  LDC.64 R14, c[0x4][R15] ;  /* 0x010000000f0e7b82 */ /* 0x000e620000000a00 */
[----:B------:R-:W2:Y:S01]  /*69a0*/  LDCU.64 UR4, c[0x4][0x10] ;  /* 0x01000200ff0477ac */ /* 0x000ea20008000a00 */
[----:B----4-:R-:W-:Y:S01]  /*69b0*/  MOV R5, UR9 ;  /* 0x0000000900057c02 */ /* 0x010fe20008000f00 */
[----:B---3--:R-:W-:Y:S01]  /*69c0*/  IMAD.U32 R4, RZ, RZ, UR8 ;  /* 0x00000008ff047e24 */ /* 0x008fe2000f8e00ff */
[----:B-----5:R-:W-:Y:S01]  /*69d0*/  MOV R7, UR7 ;  /* 0x0000000700077c02 */ /* 0x020fe20008000f00 */
[----:B------:R-:W-:Y:S01]  /*69e0*/  IMAD.U32 R6, RZ, RZ, UR6 ;  /* 0x00000006ff067e24 */ /* 0x000fe2000f8e00ff */
[----:B--2---:R-:W-:Y:S01]  /*69f0*/  MOV R11, UR5 ;  /* 0x00000005000b7c02 */ /* 0x004fe20008000f00 */
[----:B------:R-:W-:Y:S02]  /*6a00*/  IMAD.U32 R10, RZ, RZ, UR4 ;  /* 0x00000004ff0a7e24 */ /* 0x000fe4000f8e00ff */
[----:B------:R-:W-:Y:S07]  /*6a10*/  LEPC R20, `(.L_x_125) ;  /* 0x000000001014794e */ /* 0x000fee0000000000 */
[----:B-1----:R-:W-:Y:S05]  /*6a20*/  CALL.ABS.NOINC R14 ;  /* 0x000000000e007343 */ /* 0x002fea0003c00000 */
.L_x_125:
[----:B------:R-:W-:Y:S01]  /*6a30*/  SHF.L.U32 R20, R40, 0x10, RZ ;  /* 0x0000001028147819 */ /* 0x000fe200000006ff */
[----:B------:R-:W-:Y:S05]  /*6a40*/  WARPSYNC.ALL ;  /* 0x0000000000007948 */ /* 0x000fea0003800000 */
[----:B------:R-:W-:Y:S01]  /*6a50*/  R2UR UR4, R32 ;  /* 0x00000000200472ca */ /* 0x000fe200000e0000 */
[----:B------:R-:W-:Y:S01]  /*6a60*/  BSSY.RECONVERGENT B0, `(.L_x_126) ;  /* 0x0000056000007945 */ /* 0x000fe20003800200 */
[----:B------:R-:W-:Y:S02]  /*6a70*/  LOP3.LUT R34, R40, 0xffff0000, RZ, 0xc0, !PT ;  /* 0xffff000028227812 */ /* 0x000fe400078ec0ff */
[----:B------:R-:W-:Y:S02]  /*6a80*/  LOP3.LUT R36, R41, 0xffff0000, RZ, 0xc0, !PT ;  /* 0xffff000029247812 */ /* 0x000fe400078ec0ff */
[----:B------:R-:W-:Y:S02]  /*6a90*/  SHF.L.U32 R21, R42, 0x10, RZ ;  /* 0x000000102a157819 */ /* 0x000fe400000006ff */
[----:B------:R-:W-:Y:S02]  /*6aa0*/  SHF.L.U32 R37, R43, 0x10, RZ ;  /* 0x000000102b257819 */ /* 0x000fe400000006ff */
[----:B------:R-:W-:Y:S02]  /*6ab0*/  MOV R85, 0x10 ;  /* 0x0000001000557802 */ /* 0x000fe40000000f00 */
[----:B------:R-:W-:Y:S01]  /*6ac0*/  LOP3.LUT P6, RZ, R65, 0x40, RZ, 0xc0, !PT ;  /* 0x0000004041ff7812 */ /* 0x000fe200078cc0ff */
[----:B---3--:R-:W2:Y:S01]  /*6ad0*/  LDTM.x16 R4, tmem[UR4] ;  /* 0x00000004000479ee */ /* 0x008ea20008240000 */
[----:B------:R-:W-:Y:S02]  /*6ae0*/  ISETP.NE.AND P0, PT, R72, RZ, PT ;  /* 0x000000ff4800720c */ /* 0x000fe40003f05270 */
[----:B------:R-:W-:Y:S04]  /*6af0*/  SEL R85, R85, 0xfffffff0, !P6 ;  /* 0xfffffff055557807 */ /* 0x000fe80007000000 */
[----:B------:R-:W-:Y:S01]  /*6b00*/  IADD3 R83, PT, PT, R86, R85, RZ ;  /* 0x0000005556537210 */ /* 0x000fe20007ffe0ff */
[C---:B--2---:R-:W-:Y:S01]  /*6b10*/  FMUL R0, R30.reuse, R4 ;  /* 0x000000041e007220 */ /* 0x044fe20000400000 */
[C---:B-1----:R-:W-:Y:S01]  /*6b20*/  FMUL R3, R30.reuse, R5 ;  /* 0x000000051e037220 */ /* 0x042fe20000400000 */
[C---:B------:R-:W-:Y:S01]  /*6b30*/  FMUL R6, R30.reuse, R6 ;  /* 0x000000061e067220 */ /* 0x040fe20000400000 */
[C---:B------:R-:W-:Y:S01]  /*6b40*/  FMUL R7, R30.reuse, R7 ;  /* 0x000000071e077220 */ /* 0x040fe20000400000 */
[----:B------:R-:W-:Y:S01]  /*6b50*/  FFMA R0, R35, R20, R0 ;  /* 0x0000001423007223 */ /* 0x000fe20000000000 */
[----:B------:R-:W-:Y:S01]  /*6b60*/  SHF.L.U32 R20, R41, 0x10, RZ ;  /* 0x0000001029147819 */ /* 0x000fe200000006ff */
[----:B------:R-:W-:Y:S01]  /*6b70*/  FFMA R3, R35, R34, R3 ;  /* 0x0000002223037223 */ /* 0x000fe20000000003 */
[----:B------:R-:W-:Y:S01]  /*6b80*/  LOP3.LUT R34, R43, 0xffff0000, RZ, 0xc0, !PT ;  /* 0xffff00002b227812 */ /* 0x000fe200078ec0ff */
[C---:B------:R-:W-:Y:S01]  /*6b90*/  FMUL R4, R30.reuse, R8 ;  /* 0x000000081e047220 */ /* 0x040fe20000400000 */
[----:B------:R-:W-:Y:S01]  /*6ba0*/  FMUL R5, R30, R9 ;  /* 0x000000091e057220 */ /* 0x000fe20000400000 */
[----:B------:R-:W-:Y:S01]  /*6bb0*/  FFMA R6, R35, R20, R6 ;  /* 0x0000001423067223 */ /* 0x000fe20000000006 */
[----:B------:R-:W-:Y:S01]  /*6bc0*/  LOP3.LUT R20, R42, 0xffff0000, RZ, 0xc0, !PT ;  /* 0xffff00002a147812 */ /* 0x000fe200078ec0ff */
[C---:B------:R-:W-:Y:S01]  /*6bd0*/  FMUL R10, R30.reuse, R10 ;  /* 0x0000000a1e0a7220 */ /* 0x040fe20000400000 */
[----:B------:R-:W-:Y:S01]  /*6be0*/  F2FP.BF16.F32.PACK_AB R44, R3, R0 ;  /* 0x00000000032c723e */ /* 0x000fe200000010ff */
[C---:B------:R-:W-:Y:S01]  /*6bf0*/  FFMA R7, R35.reuse, R36, R7 ;  /* 0x0000002423077223 */ /* 0x040fe20000000007 */
[----:B------:R-:W-:Y:S01]  /*6c00*/  FMUL R11, R30, R11 ;  /* 0x0000000b1e0b7220 */ /* 0x000fe20000400000 */
[----:B------:R-:W-:Y:S01]  /*6c10*/  FFMA R4, R35, R21, R4 ;  /* 0x0000001523047223 */ /* 0x000fe20000000004 */
[----:B------:R-:W-:Y:S01]  /*6c20*/  SHF.L.U32 R21, R49, 0x10, RZ ;  /* 0x0000001031157819 */ /* 0x000fe200000006ff */
[C---:B------:R-:W-:Y:S01]  /*6c30*/  FFMA R5, R35.reuse, R20, R5 ;  /* 0x0000001423057223 */ /* 0x040fe20000000005 */
[C---:B------:R-:W-:Y:S01]  /*6c40*/  FFMA R10, R35.reuse, R37, R10 ;  /* 0x00000025230a7223 */ /* 0x040fe2000000000a */
[----:B------:R-:W-:Y:S01]  /*6c50*/  SHF.L.U32 R20, R48, 0x10, RZ ;  /* 0x0000001030147819 */ /* 0x000fe200000006ff */
[C---:B------:R-:W-:Y:S01]  /*6c60*/  FFMA R11, R35.reuse, R34, R11 ;  /* 0x00000022230b7223 */ /* 0x040fe2000000000b */
[----:B------:R-:W-:Y:S01]  /*6c70*/  FMUL R8, R30, R12 ;  /* 0x0000000c1e087220 */ /* 0x000fe20000400000 */
[----:B------:R-:W-:Y:S01]  /*6c80*/  LOP3.LUT R34, R48, 0xffff0000, RZ, 0xc0, !PT ;  /* 0xffff000030227812 */ /* 0x000fe200078ec0ff */
[C---:B------:R-:W-:Y:S01]  /*6c90*/  FMUL R9, R30.reuse, R13 ;  /* 0x0000000d1e097220 */ /* 0x040fe20000400000 */
[C---:B------:R-:W-:Y:S01]  /*6ca0*/  FMUL R14, R30.reuse, R14 ;  /* 0x0000000e1e0e7220 */ /* 0x040fe20000400000 */
[----:B------:R-:W-:Y:S01]  /*6cb0*/  FFMA R8, R35, R20, R8 ;  /* 0x0000001423087223 */ /* 0x000fe20000000008 */
[----:B------:R-:W-:Y:S01]  /*6cc0*/  LOP3.LUT R20, R49, 0xffff0000, RZ, 0xc0, !PT ;  /* 0xffff000031147812 */ /* 0x000fe200078ec0ff */
[C---:B------:R-:W-:Y:S01]  /*6cd0*/  FFMA R9, R35.reuse, R34, R9 ;  /* 0x0000002223097223 */ /* 0x040fe20000000009 */
[----:B------:R-:W-:Y:S01]  /*6ce0*/  FMUL R15, R30, R15 ;  /* 0x0000000f1e0f7220 */ /* 0x000fe20000400000 */
[C---:B------:R-:W-:Y:S01]  /*6cf0*/  FFMA R14, R35.reuse, R21, R14 ;  /* 0x00000015230e7223 */ /* 0x040fe2000000000e */
[----:B------:R-:W-:Y:S01]  /*6d00*/  SHF.L.U32 R21, R50, 0x10, RZ ;  /* 0x0000001032157819 */ /* 0x000fe200000006ff */
[----:B------:R-:W-:Y:S01]  /*6d10*/  FMUL R12, R30, R16 ;  /* 0x000000101e0c7220 */ /* 0x000fe20000400000 */
[----:B------:R-:W-:Y:S01]  /*6d20*/  LOP3.LUT R34, R50, 0xffff0000, RZ, 0xc0, !PT ;  /* 0xffff000032227812 */ /* 0x000fe200078ec0ff */
[----:B------:R-:W-:Y:S01]  /*6d30*/  FFMA R15, R35, R20, R15 ;  /* 0x00000014230f7223 */ /* 0x000fe2000000000f */
[C---:B------:R-:W-:Y:S01]  /*6d40*/  FMUL R13, R30.reuse, R17 ;  /* 0x000000111e0d7220 */ /* 0x040fe20000400000 */
[C---:B------:R-:W-:Y:S01]  /*6d50*/  SHF.L.U32 R37, R51.reuse, 0x10, RZ ;  /* 0x0000001033257819 */ /* 0x040fe200000006ff */
[C---:B------:R-:W-:Y:S01]  /*6d60*/  FMUL R18, R30.reuse, R18 ;  /* 0x000000121e127220 */ /* 0x040fe20000400000 */
[----:B------:R-:W-:Y:S01]  /*6d70*/  LOP3.LUT R20, R51, 0xffff0000, RZ, 0xc0, !PT ;  /* 0xffff000033147812 */ /* 0x000fe200078ec0ff */
[----:B------:R-:W-:Y:S01]  /*6d80*/  FMUL R19, R30, R19 ;  /* 0x000000131e137220 */ /* 0x000fe20000400000 */
[----:B------:R-:W-:Y:S01]  /*6d90*/  F2FP.BF16.F32.PACK_AB R45, R7, R6 ;  /* 0x00000006072d723e */ /* 0x000fe200000010ff */
[----:B------:R-:W-:Y:S01]  /*6da0*/  FFMA R12, R35, R21, R12 ;  /* 0x00000015230c7223 */ /* 0x000fe2000000000c */
[----:B------:R-:W-:Y:S01]  /*6db0*/  F2FP.BF16.F32.PACK_AB R46, R5, R4 ;  /* 0x00000004052e723e */ /* 0x000fe200000010ff */
[----:B------:R-:W-:Y:S01]  /*6dc0*/  FFMA R13, R35, R34, R13 ;  /* 0x00000022230d7223 */ /* 0x000fe2000000000d */
[----:B------:R-:W-:Y:S01]  /*6dd0*/  F2FP.BF16.F32.PACK_AB R47, R11, R10 ;  /* 0x0000000a0b2f723e */ /* 0x000fe200000010ff */
[C---:B------:R-:W-:Y:S01]  /*6de0*/  FFMA R18, R35.reuse, R37, R18 ;  /* 0x0000002523127223 */ /* 0x040fe20000000012 */
[----:B------:R-:W-:Y:S01]  /*6df0*/  FFMA R19, R35, R20, R19 ;  /* 0x0000001423137223 */ /* 0x000fe20000000013 */
[----:B------:R-:W-:Y:S02]  /*6e00*/  F2FP.BF16.F32.PACK_AB R76, R9, R8 ;  /* 0x00000008094c723e */ /* 0x000fe400000010ff */
[----:B------:R1:W-:Y:S01]  /*6e10*/  STS.128 [R81+UR48+0x200], R44 ;  /* 0x0002002c51007988 */ /* 0x0003e20008000c30 */
[----:B------:R-:W-:Y:S02]  /*6e20*/  F2FP.BF16.F32.PACK_AB R77, R15, R14 ;  /* 0x0000000e0f4d723e */ /* 0x000fe400000010ff */
[----:B------:R-:W-:Y:S02]  /*6e30*/  F2FP.BF16.F32.PACK_AB R78, R13, R12 ;  /* 0x0000000c0d4e723e */ /* 0x000fe400000010ff */
[----:B------:R-:W-:Y:S05]  /*6e40*/  F2FP.BF16.F32.PACK_AB R79, R19, R18 ;  /* 0x00000012134f723e */ /* 0x000fea00000010ff */
[----:B------:R1:W-:Y:S01]  /*6e50*/  STS.128 [R83+0x200], R76 ;  /* 0x0002004c53007388 */ /* 0x0003e20000000c00 */
[----:B------:R-:W-:Y:S01]  /*6e60*/  @!PT LDS RZ, [RZ] ;  /* 0x00000000fffff984 */ /* 0x000fe20000000800 */
[----:B------:R-:W-:Y:S01]  /*6e70*/  @!PT LDS RZ, [RZ] ;  /* 0x00000000fffff984 */ /* 0x000fe20000000800 */
[----:B------:R-:W-:Y:S01]  /*6e80*/  @!PT LDS RZ, [RZ] ;  /* 0x00000000fffff984 */ /* 0x000fe20000000800 */
[----:B------:R-:W-:Y:S01]  /*6e90*/  @!PT LDS RZ, [RZ] ;  /* 0x00000000fffff984 */ /* 0x000fe20000000800 */
[----:B------:R2:W-:Y:S07]  /*6ea0*/  MEMBAR.ALL.CTA ;  /* 0x0000000000007992 */ /* 0x0005ee0000008000 */
[----:B--2---:R-:W2:Y:S02]  /*6eb0*/  FENCE.VIEW.ASYNC.S ;  /* 0x00000000000073c6 */ /* 0x004ea40000000000 */
[----:B--2---:R-:W-:Y:S06]  /*6ec0*/  BAR.SYNC.DEFER_BLOCKING 0x1, 0x80 ;  /* 0x0042000000007b1d */ /* 0x004fec0000010000 */
[----:B------:R-:W-:Y:S05]  /*6ed0*/  @P0 BRA `(.L_x_127) ;  /* 0x0000000000380947 */ /* 0x000fea0003800000 */
[----:B------:R-:W-:Y:S02]  /*6ee0*/  UIADD3 UR4, UPT, UPT, UR48, 0x200, URZ ;  /* 0x0000020030047890 */ /* 0x000fe4000fffe0ff */
[----:B------:R-:W-:Y:S01]  /*6ef0*/  UIADD3 UR8, UP0, UPT, UR52, 0x680, URZ ;  /* 0x0000068034087890 */ /* 0x000fe2000ff1e0ff */
[----:B------:R-:W-:Y:S01]  /*6f00*/  UMOV UR43, UR36 ;  /* 0x00000024002b7c82 */ /* 0x000fe20008000000 */
[----:B------:R-:W-:Y:S02]  /*6f10*/  UIADD3 UR5, UPT, UPT, UR41, 0x30, URZ ;  /* 0x0000003029057890 */ /* 0x000fe4000fffe0ff */
[----:B------:R-:W-:Y:S01]  /*6f20*/  MOV R67, UR4 ;  /* 0x0000000400437c02 */ /* 0x000fe20008000f00 */
[----:B------:R-:W-:Y:S02]  /*6f30*/  UIADD3.X UR9, UPT, UPT, URZ, UR53, URZ, UP0, !UPT ;  /* 0x00000035ff097290 */ /* 0x000fe400087fe4ff */
[----:B------:R-:W-:Y:S01]  /*6f40*/  UIADD3 UR4, UPT, UPT, UR48, 0xa00, URZ ;  /* 0x00000a0030047890 */ /* 0x000fe2000fffe0ff */
[----:B------:R-:W-:Y:S01]  /*6f50*/  R2UR UR40, R67 ;  /* 0x00000000432872ca */ /* 0x000fe200000e0000 */
[----:B------:R-:W-:Y:S01]  /*6f60*/  UMOV UR6, UR42 ;  /* 0x0000002a00067c82 */ /* 0x000fe20008000000 */
[----:B------:R-:W-:Y:S11]  /*6f70*/  UMOV UR7, UR36 ;  /* 0x0000002400077c82 */ /* 0x000ff60008000000 */
[----:B------:R2:W-:Y:S01]  /*6f80*/  UTMASTG.3D [UR40], [UR8] ;  /* 0x00000028080073b5 */ /* 0x0005e20008010000 */
[----:B------:R2:W-:Y:S01]  /*6f90*/  UTMASTG.3D [UR4], [UR8] ;  /* 0x00000004080073b5 */ /* 0x0005e20008010000 */
[----:B------:R0:W-:Y:S01]  /*6fa0*/  UTMACMDFLUSH ;  /* 0x00000000000079b7 */ /* 0x0001e20000000000 */
[----:B--2---:R-:W-:Y:S04]  /*6fb0*/  DEPBAR.LE SB0, 0x1 ;  /* 0x000080400000791a */ /* 0x004fe80000000000 */
.L_x_127:
[----:B------:R-:W-:Y:S05]  /*6fc0*/  BSYNC.RECONVERGENT B0 ;  /* 0x0000000000007941 */ /* 0x000fea0003800200 */
.L_x_126:
[----:B------:R-:W-:Y:S01]  /*6fd0*/  BAR.SYNC.DEFER_BLOCKING 0x1, 0x80 ;  /* 0x0042000000007b1d */ /* 0x000fe20000010000 */
[----:B------:R-:W-:Y:S01]  /*6fe0*/  ISETP.NE.AND P1, PT, R82, RZ, PT ;  /* 0x000000ff5200720c */ /* 0x000fe20003f25270 */
[----:B------:R-:W-:Y:S01]  /*6ff0*/  UIADD3 UR4, UPT, UPT, UR50, -0x1, URZ ;  /* 0xffffffff32047890 */ /* 0x000fe2000fffe0ff */
[----:B------:R-:W-:Y:S03]  /*7000*/  LEA R3, R38, UR48, 0x3 ;  /* 0x0000003026037c11 */ /* 0x000fe6000f8e18ff */
[----:B------:R-:W-:Y:S08]  /*7010*/  UISETP.GT.U32.AND UP0, UPT, UR4, -0x3, UPT ;  /* 0xfffffffd0400788c */ /* 0x000ff0000bf04070 */
[----:B------:R-:W-:Y:S01]  /*7020*/  @P1 SHF.L.U32 R4, R71, 0x1f, RZ ;  /* 0x0000001f47041819 */ /* 0x000fe200000006ff */
[----:B------:R-:W-:Y:S06]  /*7030*/  BRA.U UP0, `(.L_x_128) ;  /* 0x0000000100247547 */ /* 0x000fec000b800000 */
[----:B------:R-:W-:Y:S01]  /*7040*/  IMAD.U32 R5, RZ, RZ, UR49 ;  /* 0x00000031ff057e24 */ /* 0x000fe2000f8e00ff */
[----:B------:R-:W-:Y:S01]  /*7050*/  MOV R0, UR37 ;  /* 0x0000002500007c02 */ /* 0x000fe20008000f00 */
[----:B------:R-:W-:Y:S03]  /*7060*/  UIADD3 UR49, UPT, UPT, UR49, 0x1, URZ ;  /* 0x0000000131317890 */ /* 0x000fe6000fffe0ff */
[----:B------:R-:W-:Y:S01]  /*7070*/  @P1 LEA R5, R5, UR48, 0x3 ;  /* 0x0000003005051c11 */ /* 0x000fe2000f8e18ff */
[----:B------:R-:W-:Y:S04]  /*7080*/  UISETP.NE.AND UP0, UPT, UR49, 0x3, UPT ;  /* 0x000000033100788c */ /* 0x000fe8000bf05270 */
[----:B------:R-:W-:Y:S01]  /*7090*/  @P1 VIADD R5, R5, 0x108 ;  /* 0x0000010805051836 */ /* 0x000fe20000000000 */
[----:B------:R-:W-:Y:S04]  /*70a0*/  USEL UR49, UR49, URZ, UP0 ;  /* 0x000000ff31317287 */ /* 0x000fe80008000000 */
[----:B------:R-:W-:Y:S04]  /*70b0*/  @P1 PRMT R0, R0, 0x654, R5 ;  /* 0x0000065400001816 */ /* 0x000fe80000000005 */
[----:B------:R2:W-:Y:S04]  /*70c0*/  @P1 SYNCS.ARRIVE.TRANS64.RED.A1T0 RZ, [R0+URZ], RZ ;  /* 0x000000ff00ff19a7 */ /* 0x0005e800081004ff */
.L_x_128:
[----:B------:R-:W3:Y:S01]  /*70d0*/  @P1 SYNCS.PHASECHK.TRANS64.TRYWAIT P0, [R3+URZ+0xf0], R4 ;  /* 0x0000f004030015a7 */ /* 0x000ee200080011ff */
[----:B------:R-:W-:Y:S01]  /*70e0*/  BSSY B1, `(.L_x_129) ;  /* 0x0000012000017945 */ /* 0x000fe20003800000 */
[----:B---3--:R-:W-:Y:S03]  /*70f0*/  @P1 SEL R39, RZ, 0x1, !P0 ;  /* 0x00000001ff271807 */ /* 0x008fe60004000000 */
[----:B------:R-:W-:Y:S05]  /*7100*/  @!P1 BRA `(.L_x_130) ;  /* 0x00000000003c9947 */ /* 0x000fea0003800000 */
[----:B------:R-:W-:Y:S01]  /*7110*/  ISETP.NE.AND P1, PT, R84, RZ, PT ;  /* 0x000000ff5400720c */ /* 0x000fe20003f25270 */
[----:B------:R-:W-:Y:S01]  /*7120*/  BSSY B0, `(.L_x_131) ;  /* 0x0000009000007945 */ /* 0x000fe20003800000 */
[----:B------:R-:W-:Y:S11]  /*7130*/  ISETP.NE.AND P0, PT, R39, RZ, PT ;  /* 0x000000ff2700720c */ /* 0x000ff60003f05270 */
[----:B------:R-:W-:Y:S05]  /*7140*/  @P1 IMAD R5, R38, 0x1000, R81 ;  /* 0x0000100026051824 */ /* 0x000fea00078e0251 */
[----:B------:R-:W-:Y:S05]  /*7150*/  @P1 IADD3 R4, PT, PT, R5, UR48, RZ ;  /* 0x0000003005041c10 */ /* 0x000fea000fffe0ff */
[----:B------:R-:W-:Y:S01]  /*7160*/  @P1 IMAD.IADD R4, R85, 0x1, R4 ;  /* 0x0000000155041824 */ /* 0x000fe200078e0204 */
[----:B------:R-:W-:Y:S06]  /*7170*/  @P0 BRA `(.L_x_132) ;  /* 0x00000000000c0947 */ /* 0x000fec0003800000 */
[----:B--2---:R-:W-:Y:S04]  /*7180*/  SHF.L.U32 R0, R71, 0x1f, RZ ;  /* 0x0000001f47007819 */ /* 0x004fe800000006ff */
[----:B------:R-:W2:Y:S02]  /*7190*/  SYNCS.PHASECHK.TRANS64.TRYWAIT P0, [R3+URZ+0xf0], R0 ;  /* 0x0000f000030075a7 */ /* 0x000ea400080011ff */
[----:B--2---:R-:W-:Y:S05]  /*71a0*/  @!P0 BRA `(.L_x_133) ;  /* 0x0000002000c08947 */ /* 0x004fea0003800000 */
.L_x_132:
[----:B------:R-:W-:Y:S05]  /*71b0*/  BSYNC B0 ;  /* 0x0000000000007941 */ /* 0x000fea0003800000 */
.L_x_131:
[----:B------:R-:W-:Y:S02]  /*71c0*/  ISETP.NE.AND P0, PT, R84, RZ, PT ;  /* 0x000000ff5400720c */ /* 0x000fe40003f05270 */
[----:B------:R-:W-:Y:S11]  /*71d0*/  IADD3 R38, PT, PT, R38, 0x1, RZ ;  /* 0x0000000126267810 */ /* 0x000ff60007ffe0ff */
[----:B------:R3:W4:Y:S04]  /*71e0*/  @P0 LDS.128 R40, [R5+UR48+0x200] ;  /* 0x0002003005280984 */ /* 0x0007280008000c00 */
[----:B------:R3:W1:Y:S02]  /*71f0*/  @P0 LDS.128 R48, [R4+0x200] ;  /* 0x0002000004300984 */ /* 0x0006640000000c00 */
.L_x_130:
[----:B------:R-:W-:Y:S05]  /*7200*/  BSYNC B1 ;  /* 0x0000000000017941 */ /* 0x000fea0003800000 */
.L_x_129:
[----:B--2---:R-:W-:Y:S05]  /*7210*/  VIADD R3, R32, 0x10 ;  /* 0x0000001020037836 */ /* 0x004fea0000000000 */
[----:B------:R-:W-:Y:S04]  /*7220*/  SHF.R.U32.HI R3, RZ, 0x15, R3 ;  /* 0x00000015ff037819 */ /* 0x000fe80000011603 */
[----:B------:R-:W-:Y:S11]  /*7230*/  LOP3.LUT P0, RZ, R3, 0x3, R66, 0x48, !PT ;  /* 0x0000000303ff7812 */ /* 0x000ff60007804842 */
[----:B------:R-:W-:Y:S02]  /*7240*/  @!UPT UIADD3 URZ, UPT, UPT, URZ, URZ, URZ ;  /* 0x000000fffffff290 */ /* 0x000fe4000fffe0ff */
[----:B------:R-:W-:Y:S05]  /*7250*/  @!P0 BRA `(.L_x_134) ;  /* 0x0000000000408947 */ /* 0x000fea0003800000 */
[----:B------:R-:W3:Y:S01]  /*7260*/  LDCU.64 UR8, c[0x4][0x70] ;  /* 0x01000e00ff0877ac */ /* 0x000ee20008000a00 */
[----:B------:R-:W-:Y:S01]  /*7270*/  MOV R15, 0x0 ;  /* 0x00000000000f7802 */ /* 0x000fe20000000f00 */
[----:B------:R-:W-:Y:S02]  /*7280*/  HFMA2 R12, -RZ, RZ, 0, 5.9604644775390625e-08 ;  /* 0x00000001ff0c7431 */ /* 0x000fe400000001ff */
[----:B------:R-:W-:Y:S02]  /*7290*/  IMAD.MOV.U32 R8, RZ, RZ, 0x192 ;  /* 0x00000192ff087424 */ /* 0x000fe400078e00ff */
[----:B------:R-:W-:Y:S01]  /*72a0*/  IMAD.MOV.U32 R13, RZ, RZ, RZ ;  /* 0x000000ffff0d7224 */ /* 0x000fe200078e00ff */
[----:B------:R-:W2:Y:S01]  /*72b0*/  LDCU.64 UR6, c[0x4][0x78] ;  /* 0x01000f00ff0677ac */ /* 0x000ea20008000a00 */
[----:B------:R-:W1:Y:S01]  /*72c0*/  LDC.64 R14, c[0x4][R15] ;  /* 0x010000000f0e7b82 */ /* 0x000e620000000a00 */
[----:B------:R-:W5:Y:S01]  /*72d0*/  LDCU.64 UR4, c[0x4][0x10] ;  /* 0x01000200ff0477ac */ /* 0x000f620008000a00 */
[----:B---3--:R-:W-:Y:S01]  /*72e0*/  MOV R5, UR9 ;  /* 0x0000000900057c02 */ /* 0x008fe20008000f00 */
[----:B------:R-:W-:Y:S01]  /*72f0*/  IMAD.U32 R4, RZ, RZ, UR8 ;  /* 0x00000008ff047e24 */ /* 0x000fe2000f8e00ff */
[----:B--2---:R-:W-:Y:S01]  /*7300*/  MOV R7, UR7 ;  /* 0x0000000700077c02 */ /* 0x004fe20008000f00 */
[----:B------:R-:W-:Y:S01]  /*7310*/  IMAD.U32 R6, RZ, RZ, UR6 ;  /* 0x00000006ff067e24 */ /* 0x000fe2000f8e00ff */
[----:B-----5:R-:W-:Y:S01]  /*7320*/  MOV R11, UR5 ;  /* 0x00000005000b7c02 */ /* 0x020fe20008000f00 */
[----:B------:R-:W-:Y:S02]  /*7330*/  IMAD.U32 R10, RZ, RZ, UR4 ;  /* 0x00000004ff0a7e24 */ /* 0x000fe4000f8e00ff */
[----:B------:R-:W-:Y:S07]  /*7340*/  LEPC R20, `(.L_x_134) ;  /* 0x000000001014794e */ /* 0x000fee0000000000 */
[----:B-1--4-:R-:W-:Y:S05]  /*7350*/  CALL.ABS.NOINC R14 ;  /* 0x000000000e007343 */ /* 0x012fea0003c00000 */
.L_x_134:
[----:B----4-:R-:W-:Y:S01]  /*7360*/  SHF.L.U32 R20, R40, 0x10, RZ ;  /* 0x0000001028147819 */ /* 0x010fe200000006ff */
[----:B------:R-:W-:Y:S05]  /*7370*/  WARPSYNC.ALL ;  /* 0x0000000000007948 */ /* 0x000fea0003800000 */
[----:B------:R-:W-:Y:S01]  /*7380*/  R2UR UR4, R32 ;  /* 0x00000000200472ca */ /* 0x000fe200000e0000 */
[----:B------:R-:W-:Y:S01]  /*7390*/  BSSY.RECONVERGENT B0, `(.L_x_135) ;  /* 0x0000052000007945 */ /* 0x000fe20003800200 */
[----:B------:R-:W-:Y:S02]  /*73a0*/  LOP3.LUT R34, R40, 0xffff0000, RZ, 0xc0, !PT ;  /* 0xffff000028227812 */ /* 0x000fe400078ec0ff */
[----:B------:R-:W-:Y:S02]  /*73b0*/  LOP3.LUT R36, R41, 0xffff0000, RZ, 0xc0, !PT ;  /* 0xffff000029247812 */ /* 0x000fe400078ec0ff */
[----:B------:R-:W-:Y:S02]  /*73c0*/  SHF.L.U32 R21, R42, 0x10, RZ ;  /* 0x000000102a157819 */ /* 0x000fe400000006ff */
[----:B------:R-:W-:Y:S02]  /*73d0*/  SHF.L.U32 R37, R43, 0x10, RZ ;  /* 0x000000102b257819 */ /* 0x000fe400000006ff */
[----:B------:R-:W-:Y:S03]  /*73e0*/  ISETP.NE.AND P0, PT, R72, RZ, PT ;  /* 0x000000ff4800720c */ /* 0x000fe60003f05270 */
[----:B---3--:R-:W2:Y:S02]  /*73f0*/  LDTM.x16 R4, tmem[UR4+0x10] ;  /* 0x00001004000479ee */ /* 0x008ea40008240000 */
[C---:B--2---:R-:W-:Y:S01]  /*7400*/  FMUL R0, R30.reuse, R4 ;  /* 0x000000041e007220 */ /* 0x044fe20000400000 */
[C---:B------:R-:W-:Y:S01]  /*7410*/  FMUL R3, R30.reuse, R5 ;  /* 0x000000051e037220 */ /* 0x040fe20000400000 */
        /* <DEDUP_REMOVED lines=11> */
[----:B-1----:R-:W-:Y:S01]  /*74d0*/  F2FP.BF16.F32.PACK_AB R44, R3, R0 ;  /* 0x00000000032c723e */ /* 0x002fe200000010ff */
[----:B------:R-:W-:Y:S01]  /*74e0*/  FFMA R7, R35, R36, R7 ;  /* 0x0000002423077223 */ /* 0x000fe20000000007 */
[----:B------:R-:W-:Y:S01]  /*74f0*/  LOP3.LUT R36, R51, 0xffff0000, RZ, 0xc0, !PT ;  /* 0xffff000033247812 */ /* 0x000fe200078ec0ff */
[----:B------:R-:W-:Y:S01]  /*7500*/  FMUL R11, R30, R11 ;  /* 0x0000000b1e0b7220 */ /* 0x000fe20000400000 */
[C---:B------:R-:W-:Y:S01]  /*7510*/  FFMA R4, R35.reuse, R21, R4 ;  /* 0x0000001523047223 */ /* 0x040fe20000000004 */
[C---:B------:R-:W-:Y:S01]  /*7520*/  FFMA R5, R35.reuse, R20, R5 ;  /* 0x0000001423057223 */ /* 0x040fe20000000005 */
[C---:B------:R-:W-:Y:S01]  /*7530*/  FFMA R10, R35.reuse, R37, R10 ;  /* 0x00000025230a7223 */ /* 0x040fe2000000000a */
[----:B------:R-:W-:Y:S01]  /*7540*/  FFMA R11, R35, R34, R11 ;  /* 0x00000022230b7223 */ /* 0x000fe2000000000b */
[----:B------:R-:W-:Y:S01]  /*7550*/  SHF.L.U32 R20, R48, 0x10, RZ ;  /* 0x0000001030147819 */ /* 0x000fe200000006ff */
[----:B------:R-:W-:Y:S01]  /*7560*/  FMUL R8, R30, R12 ;  /* 0x0000000c1e087220 */ /* 0x000fe20000400000 */
[----:B------:R-:W-:Y:S01]  /*7570*/  LOP3.LUT R34, R48, 0xffff0000, RZ, 0xc0, !PT ;  /* 0xffff000030227812 */ /* 0x000fe200078ec0ff */
[C---:B------:R-:W-:Y:S01]  /*7580*/  FMUL R9, R30.reuse, R13 ;  /* 0x0000000d1e097220 */ /* 0x040fe20000400000 */
[----:B------:R-:W-:Y:S01]  /*7590*/  SHF.L.U32 R21, R49, 0x10, RZ ;  /* 0x0000001031157819 */ /* 0x000fe200000006ff */
[C---:B------:R-:W-:Y:S01]  /*75a0*/  FMUL R14, R30.reuse, R14 ;  /* 0x0000000e1e0e7220 */ /* 0x040fe20000400000 */
[C---:B------:R-:W-:Y:S01]  /*75b0*/  FFMA R8, R35.reuse, R20, R8 ;  /* 0x0000001423087223 */ /* 0x040fe20000000008 */
[----:B------:R-:W-:Y:S01]  /*75c0*/  FFMA R9, R35, R34, R9 ;  /* 0x0000002223097223 */ /* 0x000fe20000000009 */
[----:B------:R-:W-:Y:S01]  /*75d0*/  LOP3.LUT R20, R49, 0xffff0000, RZ, 0xc0, !PT ;  /* 0xffff000031147812 */ /* 0x000fe200078ec0ff */
[----:B------:R-:W-:Y:S01]  /*75e0*/  FFMA R14, R35, R21, R14 ;  /* 0x00000015230e7223 */ /* 0x000fe2000000000e */
[----:B------:R-:W-:Y:S01]  /*75f0*/  FMUL R15, R30, R15 ;  /* 0x0000000f1e0f7220 */ /* 0x000fe20000400000 */
[----:B------:R-:W-:Y:S01]  /*7600*/  SHF.L.U32 R21, R50, 0x10, RZ ;  /* 0x0000001032157819 */ /* 0x000fe200000006ff */
[----:B------:R-:W-:Y:S01]  /*7610*/  FMUL R12, R30, R16 ;  /* 0x000000101e0c7220 */ /* 0x000fe20000400000 */
[----:B------:R-:W-:Y:S01]  /*7620*/  LOP3.LUT R34, R50, 0xffff0000, RZ, 0xc0, !PT ;  /* 0xffff000032227812 */ /* 0x000fe200078ec0ff */
[C---:B------:R-:W-:Y:S01]  /*7630*/  FMUL R13, R30.reuse, R17 ;  /* 0x000000111e0d7220 */ /* 0x040fe20000400000 */
[----:B------:R-:W-:Y:S01]  /*7640*/  SHF.L.U32 R37, R51, 0x10, RZ ;  /* 0x0000001033257819 */ /* 0x000fe200000006ff */
[C---:B------:R-:W-:Y:S01]  /*7650*/  FMUL R18, R30.reuse, R18 ;  /* 0x000000121e127220 */ /* 0x040fe20000400000 */
[----:B------:R-:W-:Y:S01]  /*7660*/  FFMA R15, R35, R20, R15 ;  /* 0x00000014230f7223 */ /* 0x000fe2000000000f */
        /* <DEDUP_REMOVED lines=22> */
[----:B------:R-:W-:Y:S02]  /*77d0*/  UIADD3 UR12, UP0, UPT, UR52, 0x680, URZ ;  /* 0x00000680340c7890 */ /* 0x000fe4000ff1e0ff */
[----:B------:R-:W-:Y:S02]  /*77e0*/  UIADD3 UR9, UPT, UPT, UR41, 0x10, URZ ;  /* 0x0000001029097890 */ /* 0x000fe4000fffe0ff */
[----:B------:R-:W-:Y:S02]  /*77f0*/  UIADD3 UR8, UPT, UPT, UR48, 0x1200, URZ ;  /* 0x0000120030087890 */ /* 0x000fe4000fffe0ff */
[----:B------:R-:W-:Y:S01]  /*7800*/  UIADD3.X UR13, UPT, UPT, URZ, UR53, URZ, UP0, !UPT ;  /* 0x00000035ff0d7290 */ /* 0x000fe200087fe4ff */
[----:B------:R-:W-:Y:S01]  /*7810*/  UMOV UR10, UR42 ;  /* 0x0000002a000a7c82 */ /* 0x000fe20008000000 */
[----:B------:R-:W-:Y:S01]  /*7820*/  UMOV UR11, UR36 ;  /* 0x00000024000b7c82 */ /* 0x000fe20008000000 */
[----:B------:R-:W-:Y:S02]  /*7830*/  UIADD3 UR5, UPT, UPT, UR41, 0x40, URZ ;  /* 0x0000004029057890 */ /* 0x000fe4000fffe0ff */
[----:B------:R-:W-:Y:S01]  /*7840*/  UIADD3 UR4, UPT, UPT, UR48, 0x1a00, URZ ;  /* 0x00001a0030047890 */ /* 0x000fe2000fffe0ff */
[----:B------:R-:W-:Y:S03]  /*7850*/  UMOV UR6, UR42 ;  /* 0x0000002a00067c82 */ /* 0x000fe60008000000 */
[----:B------:R2:W-:Y:S01]  /*7860*/  UTMASTG.3D [UR8], [UR12] ;  /* 0x000000080c0073b5 */ /* 0x0005e20008010000 */
[----:B------:R-:W-:Y:S04]  /*7870*/  UMOV UR7, UR36 ;  /* 0x0000002400077c82 */ /* 0x000fe80008000000 */
[----:B------:R2:W-:Y:S01]  /*7880*/  UTMASTG.3D [UR4], [UR12] ;  /* 0x000000040c0073b5 */ /* 0x0005e20008010000 */
[----:B------:R0:W-:Y:S01]  /*7890*/  UTMACMDFLUSH ;  /* 0x00000000000079b7 */ /* 0x0001e20000000000 */
[----:B--2---:R-:W-:Y:S04]  /*78a0*/  DEPBAR.LE SB0, 0x1 ;  /* 0x000080400000791a */ /* 0x004fe80000000000 */
.L_x_136:
[----:B------:R-:W-:Y:S05]  /*78b0*/  BSYNC.RECONVERGENT B0 ;  /* 0x0000000000007941 */ /* 0x000fea0003800200 */
.L_x_135:
[----:B------:R-:W-:Y:S01]  /*78c0*/  BAR.SYNC.DEFER_BLOCKING 0x1, 0x80 ;  /* 0x0042000000007b1d */ /* 0x000fe20000010000 */
[----:B------:R-:W-:Y:S01]  /*78d0*/  ISETP.NE.AND P1, PT, R82, RZ, PT ;  /* 0x000000ff5200720c */ /* 0x000fe20003f25270 */
[----:B------:R-:W-:Y:S01]  /*78e0*/  UISETP.GT.U32.AND UP0, UPT, UR50, -0x3, UPT ;  /* 0xfffffffd3200788c */ /* 0x000fe2000bf04070 */
[----:B------:R-:W-:Y:S11]  /*78f0*/  LEA R4, R38, UR48, 0x3 ;  /* 0x0000003026047c11 */ /* 0x000ff6000f8e18ff */
        /* <DEDUP_REMOVED lines=11> */
.L_x_137:
        /* <DEDUP_REMOVED lines=8> */
[----:B--2---:R-:W-:Y:S05]  /*7a30*/  @P1 IADD3 R0, PT, PT, R38, UR48, RZ ;  /* 0x0000003026001c10 */ /* 0x004fea000fffe0ff */
[----:B------:R-:W-:Y:S01]  /*7a40*/  @P1 IMAD.IADD R85, R85, 0x1, R0 ;  /* 0x0000000155551824 */ /* 0x000fe200078e0200 */
[----:B------:R-:W-:Y:S06]  /*7a50*/  @P0 BRA `(.L_x_141) ;  /* 0x00000000000c0947 */ /* 0x000fec0003800000 */
[----:B------:R-:W-:Y:S04]  /*7a60*/  SHF.L.U32 R3, R71, 0x1f, RZ ;  /* 0x0000001f47037819 */ /* 0x000fe800000006ff */
[----:B------:R-:W2:Y:S02]  /*7a70*/  SYNCS.PHASECHK.TRANS64.TRYWAIT P0, [R4+URZ+0xf0], R3 ;  /* 0x0000f003040075a7 */ /* 0x000ea400080011ff */
[----:B--2---:R-:W-:Y:S05]  /*7a80*/  @!P0 BRA `(.L_x_142) ;  /* 0x00000018009c8947 */ /* 0x004fea0003800000 */
.L_x_141:
[----:B------:R-:W-:Y:S05]  /*7a90*/  BSYNC B0 ;  /* 0x0000000000007941 */ /* 0x000fea0003800000 */
.L_x_140:
[----:B------:R-:W-:Y:S11]  /*7aa0*/  ISETP.NE.AND P0, PT, R84, RZ, PT ;  /* 0x000000ff5400720c */ /* 0x000ff60003f05270 */
[----:B------:R-:W-:Y:S02]  /*7ab0*/  @!UPT UIADD3 URZ, UPT, UPT, URZ, URZ, URZ ;  /* 0x000000fffffff290 */ /* 0x000fe4000fffe0ff */
[----:B------:R3:W4:Y:S04]  /*7ac0*/  @P0 LDS.128 R40, [R38+UR48+0x200] ;  /* 0x0002003026280984 */ /* 0x0007280008000c00 */
[----:B------:R3:W1:Y:S02]  /*7ad0*/  @P0 LDS.128 R48, [R85+0x200] ;  /* 0x0002000055300984 */ /* 0x0006640000000c00 */
.L_x_139:
[----:B------:R-:W-:Y:S05]  /*7ae0*/  BSYNC B1 ;  /* 0x0000000000017941 */ /* 0x000fea0003800000 */
.L_x_138:
[----:B--2---:R-:W-:Y:S05]  /*7af0*/  VIADD R3, R32, 0x20 ;  /* 0x0000002020037836 */ /* 0x004fea0000000000 */
[----:B------:R-:W-:Y:S04]  /*7b00*/  SHF.R.U32.HI R3, RZ, 0x15, R3 ;  /* 0x00000015ff037819 */ /* 0x000fe80000011603 */
[----:B------:R-:W-:Y:S11]  /*7b10*/  LOP3.LUT P0, RZ, R3, 0x3, R66, 0x48, !PT ;  /* 0x0000000303ff7812 */ /* 0x000ff60007804842 */
[----:B------:R-:W-:Y:S02]  /*7b20*/  @!UPT UIADD3 URZ, UPT, UPT, URZ, URZ, URZ ;  /* 0x000000fffffff290 */ /* 0x000fe4000fffe0ff */
[----:B------:R-:W-:Y:S05]  /*7b30*/  @!P0 BRA `(.L_x_143) ;  /* 0x0000000000408947 */ /* 0x000fea0003800000 */
[----:B------:R-:W2:Y:S01]  /*7b40*/  LDCU.64 UR8, c[0x4][0x70] ;  /* 0x01000e00ff0877ac */ /* 0x000ea20008000a00 */
[----:B------:R-:W-:Y:S01]  /*7b50*/  MOV R15, 0x0 ;  /* 0x00000000000f7802 */ /* 0x000fe20000000f00 */
[----:B------:R-:W-:Y:S02]  /*7b60*/  HFMA2 R12, -RZ, RZ, 0, 5.9604644775390625e-08 ;  /* 0x00000001ff0c7431 */ /* 0x000fe400000001ff */
[----:B------:R-:W-:Y:S02]  /*7b70*/  IMAD.MOV.U32 R8, RZ, RZ, 0x192 ;  /* 0x00000192ff087424 */ /* 0x000fe400078e00ff */
[----:B------:R-:W-:Y:S01]  /*7b80*/  IMAD.MOV.U32 R13, RZ, RZ, RZ ;  /* 0x000000ffff0d7224 */ /* 0x000fe200078e00ff */
[----:B------:R-:W5:Y:S01]  /*7b90*/  LDCU.64 UR6, c[0x4][0x78] ;  /* 0x01000f00ff0677ac */ /* 0x000f620008000a00 */
[----:B------:R-:W1:Y:S01]  /*7ba0*/  LDC.64 R14, c[0x4][R15] ;  /* 0x010000000f0e7b82 */ /* 0x000e620000000a00 */
[----:B------:R-:W3:Y:S01]  /*7bb0*/  LDCU.64 UR4, c[0x4][0x10] ;  /* 0x01000200ff0477ac */ /* 0x000ee20008000a00 */
[----:B--2---:R-:W-:Y:S01]  /*7bc0*/  MOV R5, UR9 ;  /* 0x0000000900057c02 */ /* 0x004fe20008000f00 */
[----:B------:R-:W-:Y:S01]  /*7bd0*/  IMAD.U32 R4, RZ, RZ, UR8 ;  /* 0x00000008ff047e24 */ /* 0x000fe2000f8e00ff */
[----:B-----5:R-:W-:Y:S01]  /*7be0*/  MOV R7, UR7 ;  /* 0x0000000700077c02 */ /* 0x020fe20008000f00 */
[----:B------:R-:W-:Y:S01]  /*7bf0*/  IMAD.U32 R6, RZ, RZ, UR6 ;  /* 0x00000006ff067e24 */ /* 0x000fe2000f8e00ff */
[----:B---3--:R-:W-:Y:S01]  /*7c00*/  MOV R11, UR5 ;  /* 0x00000005000b7c02 */ /* 0x008fe20008000f00 */
[----:B------:R-:W-:Y:S02]  /*7c10*/  IMAD.U32 R10, RZ, RZ, UR4 ;  /* 0x00000004ff0a7e24 */ /* 0x000fe4000f8e00ff */
[----:B------:R-:W-:Y:S07]  /*7c20*/  LEPC R20, `(.L_x_143) ;  /* 0x000000001014794e */ /* 0x000fee0000000000 */
[----:B-1--4-:R-:W-:Y:S05]  /*7c30*/  CALL.ABS.NOINC R14 ;  /* 0x000000000e007343 */ /* 0x012fea0003c00000 */
.L_x_143:
[----:B------:R-:W-:Y:S01]  /*7c40*/  ISETP.NE.AND P0, PT, R72, RZ, PT ;  /* 0x000000ff4800720c */ /* 0x000fe20003f05270 */
[----:B------:R-:W-:Y:S05]  /*7c50*/  WARPSYNC.ALL ;  /* 0x0000000000007948 */ /* 0x000fea0003800000 */
[----:B------:R-:W-:Y:S01]  /*7c60*/  R2UR UR4, R32 ;  /* 0x00000000200472ca */ /* 0x000fe200000e0000 */
[----:B------:R-:W-:Y:S01]  /*7c70*/  BSSY.RECONVERGENT B0, `(.L_x_144) ;  /* 0x0000056000007945 */ /* 0x000fe20003800200 */
[C---:B----4-:R-:W-:Y:S02]  /*7c80*/  SHF.L.U32 R20, R40.reuse, 0x10, RZ ;  /* 0x0000001028147819 */ /* 0x050fe400000006ff */
[----:B------:R-:W-:Y:S02]  /*7c90*/  LOP3.LUT R34, R40, 0xffff0000, RZ, 0xc0, !PT ;  /* 0xffff000028227812 */ /* 0x000fe400078ec0ff */
[C---:B------:R-:W-:Y:S02]  /*7ca0*/  SHF.L.U32 R21, R41.reuse, 0x10, RZ ;  /* 0x0000001029157819 */ /* 0x040fe400000006ff */
[----:B------:R-:W-:Y:S02]  /*7cb0*/  LOP3.LUT R36, R41, 0xffff0000, RZ, 0xc0, !PT ;  /* 0xffff000029247812 */ /* 0x000fe400078ec0ff */
[C---:B------:R-:W-:Y:S02]  /*7cc0*/  SHF.L.U32 R37, R42.reuse, 0x10, RZ ;  /* 0x000000102a257819 */ /* 0x040fe400000006ff */
[----:B---3--:R-:W-:Y:S01]  /*7cd0*/  LOP3.LUT R38, R42, 0xffff0000, RZ, 0xc0, !PT ;  /* 0xffff00002a267812 */ /* 0x008fe200078ec0ff */
[----:B------:R-:W2:Y:S01]  /*7ce0*/  LDTM.x16 R4, tmem[UR4+0x20] ;  /* 0x00002004000479ee */ /* 0x000ea20008240000 */
[C---:B------:R-:W-:Y:S01]  /*7cf0*/  SHF.L.U32 R39, R43.reuse, 0x10, RZ ;  /* 0x000000102b277819 */ /* 0x040fe200000006ff */
[----:B------:R-:W-:Y:S01]  /*7d00*/  NOP ;  /* 0x0000000000007918 */ /* 0x000fe20000000000 */
[----:B------:R-:W-:Y:S02]  /*7d10*/  LOP3.LUT R40, R43, 0xffff0000, RZ, 0xc0, !PT ;  /* 0xffff00002b287812 */ /* 0x000fe400078ec0ff */
[C---:B-1----:R-:W-:Y:S02]  /*7d20*/  SHF.L.U32 R41, R48.reuse, 0x10, RZ ;  /* 0x0000001030297819 */ /* 0x042fe400000006ff */
[----:B------:R-:W-:Y:S02]  /*7d30*/  LOP3.LUT R42, R48, 0xffff0000, RZ, 0xc0, !PT ;  /* 0xffff0000302a7812 */ /* 0x000fe400078ec0ff */
[----:B------:R-:W-:Y:S02]  /*7d40*/  IADD3 R74, PT, PT, R74, 0x170, RZ ;  /* 0x000001704a4a7810 */ /* 0x000fe40007ffe0ff */
[C---:B------:R-:W-:Y:S02]  /*7d50*/  SHF.L.U32 R43, R49.reuse, 0x10, RZ ;  /* 0x00000010312b7819 */ /* 0x040fe400000006ff */
[----:B------:R-:W-:Y:S02]  /*7d60*/  LOP3.LUT R74, R74, 0xfefffff8, RZ, 0xc0, !PT ;  /* 0xfefffff84a4a7812 */ /* 0x000fe400078ec0ff */
[----:B------:R-:W-:Y:S02]  /*7d70*/  LOP3.LUT R44, R49, 0xffff0000, RZ, 0xc0, !PT ;  /* 0xffff0000312c7812 */ /* 0x000fe400078ec0ff */
[----:B--2---:R1:W-:Y:S01]  /*7d80*/  SYNCS.ARRIVE.TRANS64.RED.A1T0 RZ, [R74+URZ], RZ ;  /* 0x000000ff4aff79a7 */ /* 0x0043e200081004ff */
[C---:B------:R-:W-:Y:S02]  /*7d90*/  SHF.L.U32 R45, R50.reuse, 0x10, RZ ;  /* 0x00000010322d7819 */ /* 0x040fe400000006ff */
[----:B------:R-:W-:Y:S02]  /*7da0*/  LOP3.LUT R46, R50, 0xffff0000, RZ, 0xc0, !PT ;  /* 0xffff0000322e7812 */ /* 0x000fe400078ec0ff */
[----:B------:R-:W-:Y:S01]  /*7db0*/  SHF.L.U32 R47, R51, 0x10, RZ ;  /* 0x00000010332f7819 */ /* 0x000fe200000006ff */
[C---:B------:R-:W-:Y:S01]  /*7dc0*/  FMUL R4, R30.reuse, R4 ;  /* 0x000000041e047220 */ /* 0x040fe20000400000 */
[C---:B------:R-:W-:Y:S01]  /*7dd0*/  FMUL R5, R30.reuse, R5 ;  /* 0x000000051e057220 */ /* 0x040fe20000400000 */
[C---:B------:R-:W-:Y:S01]  /*7de0*/  FMUL R6, R30.reuse, R6 ;  /* 0x000000061e067220 */ /* 0x040fe20000400000 */
[C---:B------:R-:W-:Y:S01]  /*7df0*/  FMUL R7, R30.reuse, R7 ;  /* 0x000000071e077220 */ /* 0x040fe20000400000 */
[C---:B------:R-:W-:Y:S01]  /*7e00*/  FFMA R4, R35.reuse, R20, R4 ;  /* 0x0000001423047223 */ /* 0x040fe20000000004 */
        /* <DEDUP_REMOVED lines=19> */
[----:B------:R-:W-:Y:S01]  /*7f40*/  FFMA R14, R35, R43, R14 ;  /* 0x0000002b230e7223 */ /* 0x000fe2000000000e */
[----:B------:R-:W-:Y:S01]  /*7f50*/  LOP3.LUT R48, R51, 0xffff0000, RZ, 0xc0, !PT ;  /* 0xffff000033307812 */ /* 0x000fe200078ec0ff */
        /* <DEDUP_REMOVED lines=8> */
[----:B------:R-:W-:Y:S01]  /*7fe0*/  FFMA R18, R35, R47, R18 ;  /* 0x0000002f23127223 */ /* 0x000fe20000000012 */
[----:B------:R-:W-:Y:S01]  /*7ff0*/  F2FP.BF16.F32.PACK_AB R79, R11, R10 ;  /* 0x0000000a0b4f723e */ /* 0x000fe200000010ff */
[----:B------:R-:W-:Y:S01]  /*8000*/  FFMA R19, R35, R48, R19 ;  /* 0x0000003023137223 */ /* 0x000fe20000000013 */
[----:B------:R-:W-:Y:S02]  /*8010*/  F2FP.BF16.F32.PACK_AB R84, R3, R0 ;  /* 0x000000000354723e */ /* 0x000fe400000010ff */
[----:B------:R-:W-:Y:S01]  /*8020*/  F2FP.BF16.F32.PACK_AB R85, R15, R14 ;  /* 0x0000000e0f55723e */ /* 0x000fe200000010ff */
[----:B------:R1:W-:Y:S01]  /*8030*/  STS.128 [R81+UR48+0x2200], R76 ;  /* 0x0022004c51007988 */ /* 0x0003e20008000c30 */
        /* <DEDUP_REMOVED lines=25> */
.L_x_145:
[----:B------:R-:W-:Y:S05]  /*81d0*/  BSYNC.RECONVERGENT B0 ;  /* 0x0000000000007941 */ /* 0x000fea0003800200 */
.L_x_144:
[----:B------:R-:W-:Y:S01]  /*81e0*/  BAR.SYNC.DEFER_BLOCKING 0x1, 0x80 ;  /* 0x0042000000007b1d */ /* 0x000fe20000010000 */
[----:B------:R-:W-:Y:S01]  /*81f0*/  UIADD3 UR4, UPT, UPT, UR50, 0x1, URZ ;  /* 0x0000000132047890 */ /* 0x000fe2000fffe0ff */
[----:B------:R-:W-:Y:S03]  /*8200*/  IADD3 R0, PT, PT, R33, 0x1, RZ ;  /* 0x0000000121007810 */ /* 0x000fe60007ffe0ff */
[----:B------:R-:W-:Y:S09]  /*8210*/  UISETP.GT.U32.AND UP0, UPT, UR4, -0x3, UPT ;  /* 0xfffffffd0400788c */ /* 0x000ff2000bf04070 */
[----:B------:R-:W-:Y:S05]  /*8220*/  BRA.U UP0, `(.L_x_146) ;  /* 0x0000000100287547 */ /* 0x000fea000b800000 */
[----:B------:R-:W-:Y:S01]  /*8230*/  ISETP.NE.AND P0, PT, R82, RZ, PT ;  /* 0x000000ff5200720c */ /* 0x000fe20003f05270 */
[----:B------:R-:W-:Y:S01]  /*8240*/  IMAD.U32 R4, RZ, RZ, UR49 ;  /* 0x00000031ff047e24 */ /* 0x000fe2000f8e00ff */
[----:B------:R-:W-:Y:S01]  /*8250*/  UIADD3 UR49, UPT, UPT, UR49, 0x1, URZ ;  /* 0x0000000131317890 */ /* 0x000fe2000fffe0ff */
[----:B------:R-:W-:Y:S03]  /*8260*/  IMAD.U32 R3, RZ, RZ, UR37 ;  /* 0x00000025ff037e24 */ /* 0x000fe6000f8e00ff */
[----:B------:R-:W-:Y:S04]  /*8270*/  UISETP.NE.AND UP0, UPT, UR49, 0x3, UPT ;  /* 0x000000033100788c */ /* 0x000fe8000bf05270 */
[----:B------:R-:W-:Y:S03]  /*8280*/  USEL UR49, UR49, URZ, UP0 ;  /* 0x000000ff31317287 */ /* 0x000fe60008000000 */
[----:B------:R-:W-:Y:S05]  /*8290*/  @P0 LEA R4, R4, UR48, 0x3 ;  /* 0x0000003004040c11 */ /* 0x000fea000f8e18ff */
[----:B------:R-:W-:Y:S05]  /*82a0*/  @P0 VIADD R4, R4, 0x108 ;  /* 0x0000010804040836 */ /* 0x000fea0000000000 */
[----:B------:R-:W-:Y:S04]  /*82b0*/  @P0 PRMT R3, R3, 0x654, R4 ;  /* 0x0000065403030816 */ /* 0x000fe80000000004 */
[----:B------:R2:W-:Y:S03]  /*82c0*/  @P0 SYNCS.ARRIVE.TRANS64.RED.A1T0 RZ, [R3+URZ], RZ ;  /* 0x000000ff03ff09a7 */ /* 0x0005e600081004ff */
.L_x_146:
[----:B------:R-:W-:Y:S01]  /*82d0*/  ISETP.NE.AND P2, PT, R73, RZ, PT ;  /* 0x000000ff4900720c */ /* 0x000fe20003f45270 */
[----:B------:R-:W-:Y:S01]  /*82e0*/  UIADD3 UR50, UPT, UPT, UR50, 0x3, URZ ;  /* 0x0000000332327890 */ /* 0x000fe2000fffe0ff */
[----:B------:R-:W-:Y:S01]  /*82f0*/  ISETP.NE.AND P0, PT, R80, 0x2, PT ;  /* 0x000000025000780c */ /* 0x000fe20003f05270 */
[----:B------:R-:W-:Y:S01]  /*8300*/  IMAD.IADD R20, R29, 0x1, R58 ;  /* 0x000000011d147824 */ /* 0x000fe200078e023a */
[----:B------:R-:W-:Y:S01]  /*8310*/  ISETP.NE.AND P1, PT, R0, 0x4, PT ;  /* 0x000000040000780c */ /* 0x000fe20003f25270 */
[----:B------:R-:W-:Y:S01]  /*8320*/  IMAD.IADD R21, R31, 0x1, R60 ;  /* 0x000000011f157824 */ /* 0x000fe200078e023c */
[----:B------:R-:W-:Y:S02]  /*8330*/  SEL R4, RZ, 0x1, P0 ;  /* 0x00000001ff047807 */ /* 0x000fe40000000000 */
[----:B--2---:R-:W-:Y:S02]  /*8340*/  SEL R3, RZ, 0x1, P1 ;  /* 0x00000001ff037807 */ /* 0x004fe40000800000 */
[----:B------:R-:W-:Y:S02]  /*8350*/  LOP3.LUT R69, R69, R4, RZ, 0x3c, !PT ;  /* 0x0000000445457212 */ /* 0x000fe400078e3cff */
[----:B------:R-:W-:Y:S02]  /*8360*/  LOP3.LUT R70, R70, R3, RZ, 0x3c, !PT ;  /* 0x0000000346467212 */ /* 0x000fe400078e3cff */
[----:B------:R-:W-:Y:S02]  /*8370*/  @P2 R2UR UR36, R68 ;  /* 0x00000000442422ca */ /* 0x000fe400000e0000 */
[----:B------:R-:W-:Y:S02]  /*8380*/  SEL R80, R80, RZ, P0 ;  /* 0x000000ff50507207 */ /* 0x000fe40000000000 */
[----:B------:R-:W-:Y:S01]  /*8390*/  SEL R33, R0, RZ, P1 ;  /* 0x000000ff00217207 */ /* 0x000fe20000800000 */
[----:B------:R-:W-:Y:S10]  /*83a0*/  @P2 BRA `(.L_x_147) ;  /* 0xffffffd400f42947 */ /* 0x000ff4000383ffff */
[----:B------:R-:W-:-:S09]  /*83b0*/  UISETP.NE.AND UP0, UPT, UR51, URZ, UPT ;  /* 0x000000ff3300728c */ /* 0x000fd2000bf05270 */
[----:B------:R-:W-:Y:S05]  /*83c0*/  BRA.U !UP0, `(.L_x_148) ;  /* 0x0000000108487547 */ /* 0x000fea000b800000 */
[----:B------:R-:W2:Y:S02]  /*83d0*/  LDCU.64 UR4, c[0x0][0x890] ;  /* 0x00011200ff0477ac */ /* 0x000ea40008000a00 */
[----:B--2---:R-:W-:-:S04]  /*83e0*/  UISETP.NE.U32.AND UP0, UPT, UR4, URZ, UPT ;  /* 0x000000ff0400728c */ /* 0x004fc8000bf05070 */
[----:B------:R-:W-:-:S09]  /*83f0*/  UISETP.NE.AND.EX UP0, UPT, UR5, URZ, UPT, UP0 ;  /* 0x000000ff0500728c */ /* 0x000fd2000bf05300 */
[----:B------:R-:W-:Y:S05]  /*8400*/  BRA.U UP0, `(.L_x_149) ;  /* 0x00000001000c7547 */ /* 0x000fea000b800000 */
[----:B------:R-:W-:-:S13]  /*8410*/  FSETP.NEU.AND P0, PT, R35, RZ, PT ;  /* 0x000000ff2300720b */ /* 0x000fda0003f0d000 */
[----:B------:R-:W-:Y:S05]  /*8420*/  @!P0 EXIT ;  /* 0x000000000000894d */ /* 0x000fea0003800000 */
[----:B------:R-:W-:Y:S05]  /*8430*/  BRA `(.L_x_148) ;  /* 0x00000000002c7947 */ /* 0x000fea0003800000 */
.L_x_149:
[----:B------:R-:W-:Y:S01]  /*8440*/  ISETP.NE.AND P0, PT, R75, RZ, PT ;  /* 0x000000ff4b00720c */ /* 0x000fe20003f05270 */
[----:B------:R-:W-:-:S12]  /*8450*/  BSSY.RECONVERGENT B0, `(.L_x_148) ;  /* 0x0000009000007945 */ /* 0x000fd80003800200 */
[----:B------:R-:W-:Y:S05]  /*8460*/  @P0 BRA `(.L_x_150) ;  /* 0x0000000000140947 */ /* 0x000fea0003800000 */
[----:B------:R-:W2:Y:S02]  /*8470*/  LDCU.64 UR4, c[0x0][0x888] ;  /* 0x00011100ff0477ac */ /* 0x000ea40008000a00 */
[----:B--2---:R-:W-:-:S04]  /*8480*/  ISETP.NE.U32.AND P0, PT, RZ, UR4, PT ;  /* 0x00000004ff007c0c */ /* 0x004fc8000bf05070 */
[----:B------:R-:W-:-:S13]  /*8490*/  ISETP.NE.AND.EX P0, PT, RZ, UR5, PT, P0 ;  /* 0x00000005ff007c0c */ /* 0x000fda000bf05300 */
[----:B------:R-:W-:Y:S05]  /*84a0*/  @!P0 EXIT ;  /* 0x000000000000894d */ /* 0x000fea0003800000 */
[----:B------:R-:W-:Y:S05]  /*84b0*/  BRA `(.L_x_151) ;  /* 0x0000000000087947 */ /* 0x000fea0003800000 */
.L_x_150:
[----:B------:R-:W-:-:S13]  /*84c0*/  FSETP.NEU.AND P0, PT, R35, RZ, PT ;  /* 0x000000ff2300720b */ /* 0x000fda0003f0d000 */
[----:B------:R-:W-:Y:S05]  /*84d0*/  @!P0 EXIT ;  /* 0x000000000000894d */ /* 0x000fea0003800000 */
.L_x_151:
[----:B------:R-:W-:Y:S05]  /*84e0*/  BSYNC.RECONVERGENT B0 ;  /* 0x0000000000007941 */ /* 0x000fea0003800200 */
.L_x_148:
[----:B------:R-:W-:Y:S01]  /*84f0*/  ULEA UR4, UR49, UR48, 0x3 ;  /* 0x0000003031047291 */ /* 0x000fe2000f8e18ff */
[----:B------:R-:W-:-:S04]  /*8500*/  DEPBAR.LE SB0, 0x0 ;  /* 0x000080000000791a */ /* 0x000fc80000000000 */
[----:B------:R-:W-:-:S04]  /*8510*/  UIADD3 UR4, UPT, UPT, UR4, 0x108, URZ ;  /* 0x0000010804047890 */ /* 0x000fc8000fffe0ff */
[----:B------:R-:W-:-:S09]  /*8520*/  UPRMT UR4, UR37, 0x654, UR4 ;  /* 0x0000065425047896 */ /* 0x000fd20008000004 */
[----:B------:R-:W-:Y:S01]  /*8530*/  SYNCS.ARRIVE.TRANS64.RED.A1T0 RZ, [UR4], RZ ;  /* 0x000000ffffff79a7 */ /* 0x000fe20008100404 */
[----:B------:R-:W-:Y:S05]  /*8540*/  EXIT ;  /* 0x000000000000794d */ /* 0x000fea0003800000 */
.L_x_25:
[----:B--2---:R2:W4:Y:S02]  /*8550*/  SYNCS.PHASECHK.TRANS64.TRYWAIT P0, [R3+URZ+0x1a0], R2 ;  /* 0x0001a002030075a7 */ /* 0x00452400080011ff */
[----:B----4-:R-:W-:Y:S05]  /*8560*/  @!P0 NANOSLEEP.SYNCS 0x989680 ;  /* 0x009896800000895d */ /* 0x010fea0003900000 */
[----:B------:R-:W4:Y:S02]  /*8570*/  @!P0 SYNCS.PHASECHK.TRANS64 P0, [R3+URZ+0x1a0], R2 ;  /* 0x0001a002030085a7 */ /* 0x000f2400080010ff */
[----:B----4-:R-:W-:Y:S05]  /*8580*/  @!P0 BRA `(.L_x_25) ;  /* 0xfffffffc00f08947 */ /* 0x010fea000383ffff */
[----:B------:R-:W-:Y:S05]  /*8590*/  BRA `(.L_x_152) ;  /* 0xffffff9000f87947 */ /* 0x000fea000383ffff */
.L_x_28:
[----:B-1----:R-:W-:Y:S07]  /*85a0*/  MOV R2, UR33 ;  /* 0x0000002100027c02 */ /* 0x002fee0008000f00 */
.L_x_153:
[----:B-1----:R1:W2:Y:S02]  /*85b0*/  SYNCS.PHASECHK.TRANS64.TRYWAIT P0, [R2+URZ+0x78], R5 ;  /* 0x00007805020075a7 */ /* 0x0022a400080011ff */
[----:B--2---:R-:W-:Y:S05]  /*85c0*/  @!P0 NANOSLEEP.SYNCS 0x989680 ;  /* 0x009896800000895d */ /* 0x004fea0003900000 */
[----:B------:R-:W2:Y:S02]  /*85d0*/  @!P0 SYNCS.PHASECHK.TRANS64 P0, [R2+URZ+0x78], R5 ;  /* 0x00007805020085a7 */ /* 0x000ea400080010ff */
[----:B--2---:R-:W-:Y:S05]  /*85e0*/  @!P0 BRA `(.L_x_153) ;  /* 0xfffffffc00f08947 */ /* 0x004fea000383ffff */
[----:B------:R-:W-:Y:S05]  /*85f0*/  BRA `(.L_x_27) ;  /* 0xffffff9400607947 */ /* 0x000fea000383ffff */
.L_x_35:
[----:B-1----:R-:W-:Y:S07]  /*8600*/  MOV R2, UR17 ;  /* 0x0000001100027c02 */ /* 0x002fee0008000f00 */
.L_x_154:
[----:B-1----:R1:W2:Y:S02]  /*8610*/  SYNCS.PHASECHK.TRANS64.TRYWAIT P0, [R2+URZ+0x78], R5 ;  /* 0x00007805020075a7 */ /* 0x0022a400080011ff */
[----:B--2---:R-:W-:Y:S05]  /*8620*/  @!P0 NANOSLEEP.SYNCS 0x989680 ;  /* 0x009896800000895d */ /* 0x004fea0003900000 */
[----:B------:R-:W2:Y:S02]  /*8630*/  @!P0 SYNCS.PHASECHK.TRANS64 P0, [R2+URZ+0x78], R5 ;  /* 0x00007805020085a7 */ /* 0x000ea400080010ff */
[----:B--2---:R-:W-:Y:S05]  /*8640*/  @!P0 BRA `(.L_x_154) ;  /* 0xfffffffc00f08947 */ /* 0x004fea000383ffff */
[----:B------:R-:W-:Y:S05]  /*8650*/  BRA `(.L_x_34) ;  /* 0xffffff98001c7947 */ /* 0x000fea000383ffff */
.L_x_40:
[----:B-1----:R1:W2:Y:S02]  /*8660*/  SYNCS.PHASECHK.TRANS64.TRYWAIT P0, [R2+URZ+0x130], R3 ;  /* 0x00013003020075a7 */ /* 0x0022a400080011ff */
[----:B--2---:R-:W-:Y:S05]  /*8670*/  @!P0 NANOSLEEP.SYNCS 0x989680 ;  /* 0x009896800000895d */ /* 0x004fea0003900000 */
[----:B------:R-:W2:Y:S02]  /*8680*/  @!P0 SYNCS.PHASECHK.TRANS64 P0, [R2+URZ+0x130], R3 ;  /* 0x00013003020085a7 */ /* 0x000ea400080010ff */
[----:B--2---:R-:W-:Y:S05]  /*8690*/  @!P0 BRA `(.L_x_40) ;  /* 0xfffffffc00f08947 */ /* 0x004fea000383ffff */
[----:B------:R-:W-:Y:S05]  /*86a0*/  BRA `(.L_x_155) ;  /* 0xffffff9800c07947 */ /* 0x000fea000383ffff */
.L_x_44:
[----:B---3--:R-:W-:-:S07]  /*86b0*/  MOV R0, UR5 ;  /* 0x0000000500007c02 */ /* 0x008fce0008000f00 */
.L_x_156:
[----:B-1----:R1:W2:Y:S02]  /*86c0*/  SYNCS.PHASECHK.TRANS64.TRYWAIT P0, [R0+URZ], R3 ;  /* 0x00000003000075a7 */ /* 0x0022a400080011ff */
[----:B--2---:R-:W-:Y:S05]  /*86d0*/  @!P0 NANOSLEEP.SYNCS 0x989680 ;  /* 0x009896800000895d */ /* 0x004fea0003900000 */
[----:B------:R-:W2:Y:S02]  /*86e0*/  @!P0 SYNCS.PHASECHK.TRANS64 P0, [R0+URZ], R3 ;  /* 0x00000003000085a7 */ /* 0x000ea400080010ff */
[----:B--2---:R-:W-:Y:S05]  /*86f0*/  @!P0 BRA `(.L_x_156) ;  /* 0xfffffffc00f08947 */ /* 0x004fea000383ffff */
[----:B------:R-:W-:Y:S05]  /*8700*/  BRA `(.L_x_157) ;  /* 0xffffffa000307947 */ /* 0x000fea000383ffff */
.L_x_45:
[----:B---3--:R-:W-:-:S07]  /*8710*/  MOV R0, UR5 ;  /* 0x0000000500007c02 */ /* 0x008fce0008000f00 */
.L_x_158:
[----:B-1----:R1:W2:Y:S02]  /*8720*/  SYNCS.PHASECHK.TRANS64.TRYWAIT P0, [R0+URZ], R3 ;  /* 0x00000003000075a7 */ /* 0x0022a400080011ff */
[----:B--2---:R-:W-:Y:S05]  /*8730*/  @!P0 NANOSLEEP.SYNCS 0x989680 ;  /* 0x009896800000895d */ /* 0x004fea0003900000 */
[----:B------:R-:W2:Y:S02]  /*8740*/  @!P0 SYNCS.PHASECHK.TRANS64 P0, [R0+URZ], R3 ;  /* 0x00000003000085a7 */ /* 0x000ea400080010ff */
[----:B--2---:R-:W-:Y:S05]  /*8750*/  @!P0 BRA `(.L_x_158) ;  /* 0xfffffffc00f08947 */ /* 0x004fea000383ffff */
[----:B------:R-:W-:Y:S05]  /*8760*/  BRA `(.L_x_159) ;  /* 0xffffffa0003c7947 */ /* 0x000fea000383ffff */
.L_x_46:
[----:B---3--:R-:W-:-:S07]  /*8770*/  MOV R0, UR5 ;  /* 0x0000000500007c02 */ /* 0x008fce0008000f00 */
.L_x_160:
[----:B-1----:R1:W2:Y:S02]  /*8780*/  SYNCS.PHASECHK.TRANS64.TRYWAIT P0, [R0+URZ], R3 ;  /* 0x00000003000075a7 */ /* 0x0022a400080011ff */
[----:B--2---:R-:W-:Y:S05]  /*8790*/  @!P0 NANOSLEEP.SYNCS 0x989680 ;  /* 0x009896800000895d */ /* 0x004fea0003900000 */
[----:B------:R-:W2:Y:S02]  /*87a0*/  @!P0 SYNCS.PHASECHK.TRANS64 P0, [R0+URZ], R3 ;  /* 0x00000003000085a7 */ /* 0x000ea400080010ff */
[----:B--2---:R-:W-:Y:S05]  /*87b0*/  @!P0 BRA `(.L_x_160) ;  /* 0xfffffffc00f08947 */ /* 0x004fea000383ffff */
[----:B------:R-:W-:Y:S05]  /*87c0*/  BRA `(.L_x_161) ;  /* 0xffffffa000487947 */ /* 0x000fea000383ffff */
.L_x_47:
[----:B---3--:R-:W-:-:S07]  /*87d0*/  MOV R0, UR5 ;  /* 0x0000000500007c02 */ /* 0x008fce0008000f00 */
.L_x_162:
[----:B-1----:R1:W2:Y:S02]  /*87e0*/  SYNCS.PHASECHK.TRANS64.TRYWAIT P0, [R0+URZ], R3 ;  /* 0x00000003000075a7 */ /* 0x0022a400080011ff */
[----:B--2---:R-:W-:Y:S05]  /*87f0*/  @!P0 NANOSLEEP.SYNCS 0x989680 ;  /* 0x009896800000895d */ /* 0x004fea0003900000 */
[----:B------:R-:W2:Y:S02]  /*8800*/  @!P0 SYNCS.PHASECHK.TRANS64 P0, [R0+URZ], R3 ;  /* 0x00000003000085a7 */ /* 0x000ea400080010ff */
[----:B--2---:R-:W-:Y:S05]  /*8810*/  @!P0 BRA `(.L_x_162) ;  /* 0xfffffffc00f08947 */ /* 0x004fea000383ffff */
[----:B------:R-:W-:Y:S05]  /*8820*/  BRA `(.L_x_163) ;  /* 0xffffffa000547947 */ /* 0x000fea000383ffff */
.L_x_48:
[----:B---3--:R-:W-:-:S07]  /*8830*/  MOV R0, UR5 ;  /* 0x0000000500007c02 */ /* 0x008fce0008000f00 */
.L_x_164:
[----:B-1----:R1:W2:Y:S02]  /*8840*/  SYNCS.PHASECHK.TRANS64.TRYWAIT P0, [R0+URZ], R3 ;  /* 0x00000003000075a7 */ /* 0x0022a400080011ff */
[----:B--2---:R-:W-:Y:S05]  /*8850*/  @!P0 NANOSLEEP.SYNCS 0x989680 ;  /* 0x009896800000895d */ /* 0x004fea0003900000 */
[----:B------:R-:W2:Y:S02]  /*8860*/  @!P0 SYNCS.PHASECHK.TRANS64 P0, [R0+URZ], R3 ;  /* 0x00000003000085a7 */ /* 0x000ea400080010ff */
[----:B--2---:R-:W-:Y:S05]  /*8870*/  @!P0 BRA `(.L_x_164) ;  /* 0xfffffffc00f08947 */ /* 0x004fea000383ffff */
[----:B------:R-:W-:Y:S05]  /*8880*/  BRA `(.L_x_165) ;  /* 0xffffffa000607947 */ /* 0x000fea000383ffff */
.L_x_49:
[----:B---3--:R-:W-:-:S07]  /*8890*/  MOV R0, UR5 ;  /* 0x0000000500007c02 */ /* 0x008fce0008000f00 */
.L_x_166:
[----:B-1----:R1:W2:Y:S02]  /*88a0*/  SYNCS.PHASECHK.TRANS64.TRYWAIT P0, [R0+URZ], R3 ;  /* 0x00000003000075a7 */ /* 0x0022a400080011ff */
[----:B--2---:R-:W-:Y:S05]  /*88b0*/  @!P0 NANOSLEEP.SYNCS 0x989680 ;  /* 0x009896800000895d */ /* 0x004fea0003900000 */
[----:B------:R-:W2:Y:S02]  /*88c0*/  @!P0 SYNCS.PHASECHK.TRANS64 P0, [R0+URZ], R3 ;  /* 0x00000003000085a7 */ /* 0x000ea400080010ff */
[----:B--2---:R-:W-:Y:S05]  /*88d0*/  @!P0 BRA `(.L_x_166) ;  /* 0xfffffffc00f08947 */ /* 0x004fea000383ffff */
[----:B------:R-:W-:Y:S05]  /*88e0*/  BRA `(.L_x_167) ;  /* 0xffffffa0006c7947 */ /* 0x000fea000383ffff */
.L_x_50:
[----:B---3--:R-:W-:-:S07]  /*88f0*/  MOV R0, UR5 ;  /* 0x0000000500007c02 */ /* 0x008fce0008000f00 */
.L_x_168:
[----:B-1----:R1:W2:Y:S02]  /*8900*/  SYNCS.PHASECHK.TRANS64.TRYWAIT P0, [R0+URZ], R3 ;  /* 0x00000003000075a7 */ /* 0x0022a400080011ff */
[----:B--2---:R-:W-:Y:S05]  /*8910*/  @!P0 NANOSLEEP.SYNCS 0x989680 ;  /* 0x009896800000895d */ /* 0x004fea0003900000 */
[----:B------:R-:W2:Y:S02]  /*8920*/  @!P0 SYNCS.PHASECHK.TRANS64 P0, [R0+URZ], R3 ;  /* 0x00000003000085a7 */ /* 0x000ea400080010ff */
[----:B--2---:R-:W-:Y:S05]  /*8930*/  @!P0 BRA `(.L_x_168) ;  /* 0xfffffffc00f08947 */ /* 0x004fea000383ffff */
[----:B------:R-:W-:Y:S05]  /*8940*/  BRA `(.L_x_169) ;  /* 0xffffffa000787947 */ /* 0x000fea000383ffff */
.L_x_51:
[----:B---3--:R-:W-:-:S07]  /*8950*/  MOV R0, UR5 ;  /* 0x0000000500007c02 */ /* 0x008fce0008000f00 */
.L_x_170:
[----:B-1----:R1:W2:Y:S02]  /*8960*/  SYNCS.PHASECHK.TRANS64.TRYWAIT P0, [R0+URZ], R3 ;  /* 0x00000003000075a7 */ /* 0x0022a400080011ff */
[----:B--2---:R-:W-:Y:S05]  /*8970*/  @!P0 NANOSLEEP.SYNCS 0x989680 ;  /* 0x009896800000895d */ /* 0x004fea0003900000 */
[----:B------:R-:W2:Y:S02]  /*8980*/  @!P0 SYNCS.PHASECHK.TRANS64 P0, [R0+URZ], R3 ;  /* 0x00000003000085a7 */ /* 0x000ea400080010ff */
[----:B--2---:R-:W-:Y:S05]  /*8990*/  @!P0 BRA `(.L_x_170) ;  /* 0xfffffffc00f08947 */ /* 0x004fea000383ffff */
[----:B------:R-:W-:Y:S05]  /*89a0*/  BRA `(.L_x_171) ;  /* 0xffffffa000847947 */ /* 0x000fea000383ffff */
.L_x_52:
[----:B---3--:R-:W-:-:S07]  /*89b0*/  MOV R0, UR5 ;  /* 0x0000000500007c02 */ /* 0x008fce0008000f00 */
.L_x_172:
[----:B-1----:R1:W2:Y:S02]  /*89c0*/  SYNCS.PHASECHK.TRANS64.TRYWAIT P0, [R0+URZ], R3 ;  /* 0x00000003000075a7 */ /* 0x0022a400080011ff */
[----:B--2---:R-:W-:Y:S05]  /*89d0*/  @!P0 NANOSLEEP.SYNCS 0x989680 ;  /* 0x009896800000895d */ /* 0x004fea0003900000 */
[----:B------:R-:W2:Y:S02]  /*89e0*/  @!P0 SYNCS.PHASECHK.TRANS64 P0, [R0+URZ], R3 ;  /* 0x00000003000085a7 */ /* 0x000ea400080010ff */
[----:B--2---:R-:W-:Y:S05]  /*89f0*/  @!P0 BRA `(.L_x_172) ;  /* 0xfffffffc00f08947 */ /* 0x004fea000383ffff */
[----:B------:R-:W-:Y:S05]  /*8a00*/  BRA `(.L_x_173) ;  /* 0xffffffa000907947 */ /* 0x000fea000383ffff */
.L_x_53:
[----:B---3--:R-:W-:-:S07]  /*8a10*/  MOV R0, UR5 ;  /* 0x0000000500007c02 */ /* 0x008fce0008000f00 */
.L_x_174:
[----:B-1----:R1:W2:Y:S02]  /*8a20*/  SYNCS.PHASECHK.TRANS64.TRYWAIT P0, [R0+URZ], R3 ;  /* 0x00000003000075a7 */ /* 0x0022a400080011ff */
[----:B--2---:R-:W-:Y:S05]  /*8a30*/  @!P0 NANOSLEEP.SYNCS 0x989680 ;  /* 0x009896800000895d */ /* 0x004fea0003900000 */
[----:B------:R-:W2:Y:S02]  /*8a40*/  @!P0 SYNCS.PHASECHK.TRANS64 P0, [R0+URZ], R3 ;  /* 0x00000003000085a7 */ /* 0x000ea400080010ff */
[----:B--2---:R-:W-:Y:S05]  /*8a50*/  @!P0 BRA `(.L_x_174) ;  /* 0xfffffffc00f08947 */ /* 0x004fea000383ffff */
[----:B------:R-:W-:Y:S05]  /*8a60*/  BRA `(.L_x_175) ;  /* 0xffffffa0009c7947 */ /* 0x000fea000383ffff */
.L_x_54:
[----:B---3--:R-:W-:-:S07]  /*8a70*/  MOV R0, UR5 ;  /* 0x0000000500007c02 */ /* 0x008fce0008000f00 */
.L_x_176:
[----:B-1----:R1:W2:Y:S02]  /*8a80*/  SYNCS.PHASECHK.TRANS64.TRYWAIT P0, [R0+URZ], R3 ;  /* 0x00000003000075a7 */ /* 0x0022a400080011ff */
[----:B--2---:R-:W-:Y:S05]  /*8a90*/  @!P0 NANOSLEEP.SYNCS 0x989680 ;  /* 0x009896800000895d */ /* 0x004fea0003900000 */
[----:B------:R-:W2:Y:S02]  /*8aa0*/  @!P0 SYNCS.PHASECHK.TRANS64 P0, [R0+URZ], R3 ;  /* 0x00000003000085a7 */ /* 0x000ea400080010ff */
[----:B--2---:R-:W-:Y:S05]  /*8ab0*/  @!P0 BRA `(.L_x_176) ;  /* 0xfffffffc00f08947 */ /* 0x004fea000383ffff */
[----:B------:R-:W-:Y:S05]  /*8ac0*/  BRA `(.L_x_177) ;  /* 0xffffffa000a87947 */ /* 0x000fea000383ffff */
.L_x_55:
[----:B---3--:R-:W-:-:S07]  /*8ad0*/  MOV R0, UR5 ;  /* 0x0000000500007c02 */ /* 0x008fce0008000f00 */
.L_x_178:
[----:B-1----:R1:W2:Y:S02]  /*8ae0*/  SYNCS.PHASECHK.TRANS64.TRYWAIT P0, [R0+URZ], R3 ;  /* 0x00000003000075a7 */ /* 0x0022a400080011ff */
[----:B--2---:R-:W-:Y:S05]  /*8af0*/  @!P0 NANOSLEEP.SYNCS 0x989680 ;  /* 0x009896800000895d */ /* 0x004fea0003900000 */
[----:B------:R-:W2:Y:S02]  /*8b00*/  @!P0 SYNCS.PHASECHK.TRANS64 P0, [R0+URZ], R3 ;  /* 0x00000003000085a7 */ /* 0x000ea400080010ff */
[----:B--2---:R-:W-:Y:S05]  /*8b10*/  @!P0 BRA `(.L_x_178) ;  /* 0xfffffffc00f08947 */ /* 0x004fea000383ffff */
[----:B------:R-:W-:Y:S05]  /*8b20*/  BRA `(.L_x_179) ;  /* 0xffffffa000b47947 */ /* 0x000fea000383ffff */
.L_x_56:
[----:B---3--:R-:W-:-:S07]  /*8b30*/  MOV R0, UR5 ;  /* 0x0000000500007c02 */ /* 0x008fce0008000f00 */
.L_x_180:
[----:B-1----:R1:W2:Y:S02]  /*8b40*/  SYNCS.PHASECHK.TRANS64.TRYWAIT P0, [R0+URZ], R3 ;  /* 0x00000003000075a7 */ /* 0x0022a400080011ff */
[----:B--2---:R-:W-:Y:S05]  /*8b50*/  @!P0 NANOSLEEP.SYNCS 0x989680 ;  /* 0x009896800000895d */ /* 0x004fea0003900000 */
[----:B------:R-:W2:Y:S02]  /*8b60*/  @!P0 SYNCS.PHASECHK.TRANS64 P0, [R0+URZ], R3 ;  /* 0x00000003000085a7 */ /* 0x000ea400080010ff */
[----:B--2---:R-:W-:Y:S05]  /*8b70*/  @!P0 BRA `(.L_x_180) ;  /* 0xfffffffc00f08947 */ /* 0x004fea000383ffff */
[----:B------:R-:W-:Y:S05]  /*8b80*/  BRA `(.L_x_181) ;  /* 0xffffffa000c07947 */ /* 0x000fea000383ffff */
.L_x_57:
[----:B---3--:R-:W-:-:S07]  /*8b90*/  MOV R0, UR5 ;  /* 0x0000000500007c02 */ /* 0x008fce0008000f00 */
.L_x_182:
[----:B-1----:R1:W2:Y:S02]  /*8ba0*/  SYNCS.PHASECHK.TRANS64.TRYWAIT P0, [R0+URZ], R3 ;  /* 0x00000003000075a7 */ /* 0x0022a400080011ff */
[----:B--2---:R-:W-:Y:S05]  /*8bb0*/  @!P0 NANOSLEEP.SYNCS 0x989680 ;  /* 0x009896800000895d */ /* 0x004fea0003900000 */
[----:B------:R-:W2:Y:S02]  /*8bc0*/  @!P0 SYNCS.PHASECHK.TRANS64 P0, [R0+URZ], R3 ;  /* 0x00000003000085a7 */ /* 0x000ea400080010ff */
[----:B--2---:R-:W-:Y:S05]  /*8bd0*/  @!P0 BRA `(.L_x_182) ;  /* 0xfffffffc00f08947 */ /* 0x004fea000383ffff */
[----:B------:R-:W-:Y:S05]  /*8be0*/  BRA `(.L_x_183) ;  /* 0xffffffa000cc7947 */ /* 0x000fea000383ffff */
.L_x_60:
[----:B-1----:R1:W2:Y:S02]  /*8bf0*/  SYNCS.PHASECHK.TRANS64.TRYWAIT P0, [R0+URZ+0x190], R5 ;  /* 0x00019005000075a7 */ /* 0x0022a400080011ff */
[----:B--2---:R-:W-:Y:S05]  /*8c00*/  @!P0 NANOSLEEP.SYNCS 0x989680 ;  /* 0x009896800000895d */ /* 0x004fea0003900000 */
[----:B------:R-:W2:Y:S02]  /*8c10*/  @!P0 SYNCS.PHASECHK.TRANS64 P0, [R0+URZ+0x190], R5 ;  /* 0x00019005000085a7 */ /* 0x000ea400080010ff */
[----:B--2---:R-:W-:Y:S05]  /*8c20*/  @!P0 BRA `(.L_x_60) ;  /* 0xfffffffc00f08947 */ /* 0x004fea000383ffff */
[----:B------:R-:W-:Y:S05]  /*8c30*/  BRA `(.L_x_184) ;  /* 0xffffffa4002c7947 */ /* 0x000fea000383ffff */
.L_x_61:
[----:B------:R-:W-:-:S07]  /*8c40*/  MOV R0, UR5 ;  /* 0x0000000500007c02 */ /* 0x000fce0008000f00 */
.L_x_185:
[----:B-1----:R1:W2:Y:S02]  /*8c50*/  SYNCS.PHASECHK.TRANS64.TRYWAIT P0, [R0+URZ+0x140], R7 ;  /* 0x00014007000075a7 */ /* 0x0022a400080011ff */
[----:B--2---:R-:W-:Y:S05]  /*8c60*/  @!P0 NANOSLEEP.SYNCS 0x989680 ;  /* 0x009896800000895d */ /* 0x004fea0003900000 */
[----:B------:R-:W2:Y:S02]  /*8c70*/  @!P0 SYNCS.PHASECHK.TRANS64 P0, [R0+URZ+0x140], R7 ;  /* 0x00014007000085a7 */ /* 0x000ea400080010ff */
[----:B--2---:R-:W-:Y:S05]  /*8c80*/  @!P0 BRA `(.L_x_185) ;  /* 0xfffffffc00f08947 */ /* 0x004fea000383ffff */
[----:B------:R-:W-:Y:S05]  /*8c90*/  BRA `(.L_x_186) ;  /* 0xffffffa4003c7947 */ /* 0x000fea000383ffff */
.L_x_62:
[----:B-1----:R1:W2:Y:S02]  /*8ca0*/  SYNCS.PHASECHK.TRANS64.TRYWAIT P1, [R0+URZ+0x130], R5 ;  /* 0x00013005000075a7 */ /* 0x0022a400080211ff */
[----:B--2---:R-:W-:Y:S05]  /*8cb0*/  @!P1 NANOSLEEP.SYNCS 0x989680 ;  /* 0x009896800000995d */ /* 0x004fea0003900000 */
[----:B------:R-:W2:Y:S02]  /*8cc0*/  @!P1 SYNCS.PHASECHK.TRANS64 P1, [R0+URZ+0x130], R5 ;  /* 0x00013005000095a7 */ /* 0x000ea400080210ff */
[----:B--2---:R-:W-:Y:S05]  /*8cd0*/  @!P1 BRA `(.L_x_62) ;  /* 0xfffffffc00f09947 */ /* 0x004fea000383ffff */
[----:B------:R-:W-:Y:S05]  /*8ce0*/  BRA `(.L_x_187) ;  /* 0xffffffa4006c7947 */ /* 0x000fea000383ffff */
.L_x_65:
[----:B------:R-:W-:-:S07]  /*8cf0*/  MOV R0, UR5 ;  /* 0x0000000500007c02 */ /* 0x000fce0008000f00 */
.L_x_188:
[----:B-1----:R1:W2:Y:S02]  /*8d00*/  SYNCS.PHASECHK.TRANS64.TRYWAIT P0, [R0+URZ+0x140], R3 ;  /* 0x00014003000075a7 */ /* 0x0022a400080011ff */
[----:B--2---:R-:W-:Y:S05]  /*8d10*/  @!P0 NANOSLEEP.SYNCS 0x989680 ;  /* 0x009896800000895d */ /* 0x004fea0003900000 */
[----:B------:R-:W2:Y:S02]  /*8d20*/  @!P0 SYNCS.PHASECHK.TRANS64 P0, [R0+URZ+0x140], R3 ;  /* 0x00014003000085a7 */ /* 0x000ea400080010ff */
[----:B--2---:R-:W-:Y:S05]  /*8d30*/  @!P0 BRA `(.L_x_188) ;  /* 0xfffffffc00f08947 */ /* 0x004fea000383ffff */
[----:B------:R-:W-:Y:S05]  /*8d40*/  BRA `(.L_x_64) ;  /* 0xffffffa400c07947 */ /* 0x000fea000383ffff */
.L_x_74:
[----:B-1----:R-:W-:-:S04]  /*8d50*/  MOV R4, UR4 ;  /* 0x0000000400047c02 */ /* 0x002fc80008000f00 */
[----:B------:R1:W2:Y:S03]  /*8d60*/  SYNCS.PHASECHK.TRANS64.TRYWAIT P0, [R4+URZ+0x8], R5 ;  /* 0x00000805040075a7 */ /* 0x0002a600080011ff */
[----:B--2---:R-:W-:Y:S05]  /*8d70*/  @!P0 NANOSLEEP.SYNCS 0x989680 ;  /* 0x009896800000895d */ /* 0x004fea0003900000 */
[----:B------:R-:W2:Y:S02]  /*8d80*/  @!P0 SYNCS.PHASECHK.TRANS64 P0, [R4+URZ+0x8], R5 ;  /* 0x00000805040085a7 */ /* 0x000ea400080010ff */
[----:B--2---:R-:W-:Y:S05]  /*8d90*/  @!P0 BRA `(.L_x_74) ;  /* 0xfffffffc00ec8947 */ /* 0x004fea000383ffff */
[----:B------:R-:W-:Y:S05]  /*8da0*/  BRA `(.L_x_73) ;  /* 0xffffffa800747947 */ /* 0x000fea000383ffff */
.L_x_76:
[----:B------:R-:W-:Y:S01]  /*8db0*/  BSSY B0, `(.L_x_189) ;  /* 0x0000006000007945 */ /* 0x000fe20003800000 */
[----:B------:R-:W-:-:S07]  /*8dc0*/  MOV R15, 0xffffffff ;  /* 0xffffffff000f7802 */ /* 0x000fce0000000f00 */
[----:B-1---5:R-:W-:Y:S05]  /*8dd0*/  WARPSYNC.COLLECTIVE R15, `(.L_x_190) ;  /* 0x000000000f0c7348 */ /* 0x022fea0003c00000 */
[----:B------:R-:W-:Y:S02]  /*8de0*/  ELECT P6, UR79, PT ;  /* 0x00000000004f782f */ /* 0x000fe400038c0000 */
[----:B------:R-:W-:Y:S01]  /*8df0*/  MOV R14, UR79 ;  /* 0x0000004f000e7c02 */ /* 0x000fe20008000f00 */
[----:B-1---5:R-:W-:Y:S10]  /*8e00*/  ENDCOLLECTIVE ;  /* 0x000000000000791b */ /* 0x022ff40003800000 */
.L_x_190:
[----:B------:R-:W-:Y:S05]  /*8e10*/  BSYNC B0 ;  /* 0x0000000000007941 */ /* 0x000fea0003800000 */
.L_x_189:
[----:B------:R-:W-:Y:S05]  /*8e20*/  BRA `(.L_x_191) ;  /* 0xffffffa800a47947 */ /* 0x000fea000383ffff */
.L_x_78:
[----:B-1----:R-:W-:-:S04]  /*8e30*/  MOV R2, UR4 ;  /* 0x0000000400027c02 */ /* 0x002fc80008000f00 */
[----:B------:R1:W2:Y:S03]  /*8e40*/  SYNCS.PHASECHK.TRANS64.TRYWAIT P0, [R2+URZ+0x8], R3 ;  /* 0x00000803020075a7 */ /* 0x0002a600080011ff */
[----:B--2---:R-:W-:Y:S05]  /*8e50*/  @!P0 NANOSLEEP.SYNCS 0x989680 ;  /* 0x009896800000895d */ /* 0x004fea0003900000 */
[----:B------:R-:W2:Y:S02]  /*8e60*/  @!P0 SYNCS.PHASECHK.TRANS64 P0, [R2+URZ+0x8], R3 ;  /* 0x00000803020085a7 */ /* 0x000ea400080010ff */
[----:B--2---:R-:W-:Y:S05]  /*8e70*/  @!P0 BRA `(.L_x_78) ;  /* 0xfffffffc00ec8947 */ /* 0x004fea000383ffff */
[----:B------:R-:W-:Y:S05]  /*8e80*/  BRA `(.L_x_77) ;  /* 0xffffffa800a87947 */ /* 0x000fea000383ffff */
.L_x_79:
[----:B-1----:R1:W2:Y:S02]  /*8e90*/  SYNCS.PHASECHK.TRANS64.TRYWAIT P0, [R0+URZ+0x130], R5 ;  /* 0x00013005000075a7 */ /* 0x0022a400080011ff */
[----:B--2---:R-:W-:Y:S05]  /*8ea0*/  @!P0 NANOSLEEP.SYNCS 0x989680 ;  /* 0x009896800000895d */ /* 0x004fea0003900000 */
[----:B------:R-:W2:Y:S02]  /*8eb0*/  @!P0 SYNCS.PHASECHK.TRANS64 P0, [R0+URZ+0x130], R5 ;  /* 0x00013005000085a7 */ /* 0x000ea400080010ff */
[----:B--2---:R-:W-:Y:S05]  /*8ec0*/  @!P0 BRA `(.L_x_79) ;  /* 0xfffffffc00f08947 */ /* 0x004fea000383ffff */
[----:B------:R-:W-:Y:S05]  /*8ed0*/  BRA `(.L_x_192) ;  /* 0xffffffac00947947 */ /* 0x000fea000383ffff */
.L_x_81:
[----:B------:R-:W-:-:S07]  /*8ee0*/  MOV R0, UR19 ;  /* 0x0000001300007c02 */ /* 0x000fce0008000f00 */
.L_x_193:
[----:B-1----:R1:W2:Y:S02]  /*8ef0*/  SYNCS.PHASECHK.TRANS64.TRYWAIT P0, [R0+URZ+0x170], R5 ;  /* 0x00017005000075a7 */ /* 0x0022a400080011ff */
[----:B--2---:R-:W-:Y:S05]  /*8f00*/  @!P0 NANOSLEEP.SYNCS 0x989680 ;  /* 0x009896800000895d */ /* 0x004fea0003900000 */
[----:B------:R-:W2:Y:S02]  /*8f10*/  @!P0 SYNCS.PHASECHK.TRANS64 P0, [R0+URZ+0x170], R5 ;  /* 0x00017005000085a7 */ /* 0x000ea400080010ff */
[----:B--2---:R-:W-:Y:S05]  /*8f20*/  @!P0 BRA `(.L_x_193) ;  /* 0xfffffffc00f08947 */ /* 0x004fea000383ffff */
[----:B------:R-:W-:Y:S05]  /*8f30*/  BRA `(.L_x_194) ;  /* 0xffffffac00e07947 */ /* 0x000fea000383ffff */
.L_x_84:
[----:B------:R-:W-:Y:S07]  /*8f40*/  MOV R0, UR7 ;  /* 0x0000000700007c02 */ /* 0x000fee0008000f00 */
.L_x_195:
[----:B-1----:R1:W2:Y:S02]  /*8f50*/  SYNCS.PHASECHK.TRANS64.TRYWAIT P0, [R0+URZ], R5 ;  /* 0x00000005000075a7 */ /* 0x0022a400080011ff */
[----:B--2---:R-:W-:Y:S05]  /*8f60*/  @!P0 NANOSLEEP.SYNCS 0x989680 ;  /* 0x009896800000895d */ /* 0x004fea0003900000 */
[----:B------:R-:W2:Y:S02]  /*8f70*/  @!P0 SYNCS.PHASECHK.TRANS64 P0, [R0+URZ], R5 ;  /* 0x00000005000085a7 */ /* 0x000ea400080010ff */
[----:B--2---:R-:W-:Y:S05]  /*8f80*/  @!P0 BRA `(.L_x_195) ;  /* 0xfffffffc00f08947 */ /* 0x004fea000383ffff */
[----:B------:R-:W-:Y:S05]  /*8f90*/  BRA `(.L_x_83) ;  /* 0xffffffac00f47947 */ /* 0x000fea000383ffff */
.L_x_88:
[----:B-1----:R-:W-:-:S07]  /*8fa0*/  MOV R0, UR6 ;  /* 0x0000000600007c02 */ /* 0x002fce0008000f00 */
.L_x_196:
[----:B-1----:R1:W2:Y:S02]  /*8fb0*/  SYNCS.PHASECHK.TRANS64.TRYWAIT P0, [R0+URZ], R3 ;  /* 0x00000003000075a7 */ /* 0x0022a400080011ff */
[----:B--2---:R-:W-:Y:S05]  /*8fc0*/  @!P0 NANOSLEEP.SYNCS 0x989680 ;  /* 0x009896800000895d */ /* 0x004fea0003900000 */
[----:B------:R-:W2:Y:S02]  /*8fd0*/  @!P0 SYNCS.PHASECHK.TRANS64 P0, [R0+URZ], R3 ;  /* 0x00000003000085a7 */ /* 0x000ea400080010ff */
[----:B--2---:R-:W-:Y:S05]  /*8fe0*/  @!P0 BRA `(.L_x_196) ;  /* 0xfffffffc00f08947 */ /* 0x004fea000383ffff */
[----:B------:R-:W-:Y:S05]  /*8ff0*/  BRA `(.L_x_197) ;  /* 0xffffffb000e87947 */ /* 0x000fea000383ffff */
.L_x_89:
[----:B------:R-:W-:-:S07]  /*9000*/  MOV R0, UR6 ;  /* 0x0000000600007c02 */ /* 0x000fce0008000f00 */
.L_x_198:
[----:B-1----:R1:W2:Y:S02]  /*9010*/  SYNCS.PHASECHK.TRANS64.TRYWAIT P0, [R0+URZ], R3 ;  /* 0x00000003000075a7 */ /* 0x0022a400080011ff */
[----:B--2---:R-:W-:Y:S05]  /*9020*/  @!P0 NANOSLEEP.SYNCS 0x989680 ;  /* 0x009896800000895d */ /* 0x004fea0003900000 */
[----:B------:R-:W2:Y:S02]  /*9030*/  @!P0 SYNCS.PHASECHK.TRANS64 P0, [R0+URZ], R3 ;  /* 0x00000003000085a7 */ /* 0x000ea400080010ff */
[----:B--2---:R-:W-:Y:S05]  /*9040*/  @!P0 BRA `(.L_x_198) ;  /* 0xfffffffc00f08947 */ /* 0x004fea000383ffff */
[----:B------:R-:W-:Y:S05]  /*9050*/  BRA `(.L_x_199) ;  /* 0xffffffb000f47947 */ /* 0x000fea000383ffff */
.L_x_90:
[----:B------:R-:W-:-:S07]  /*9060*/  MOV R0, UR6 ;  /* 0x0000000600007c02 */ /* 0x000fce0008000f00 */
.L_x_200:
[----:B-1----:R1:W2:Y:S02]  /*9070*/  SYNCS.PHASECHK.TRANS64.TRYWAIT P0, [R0+URZ], R3 ;  /* 0x00000003000075a7 */ /* 0x0022a400080011ff */
[----:B--2---:R-:W-:Y:S05]  /*9080*/  @!P0 NANOSLEEP.SYNCS 0x989680 ;  /* 0x009896800000895d */ /* 0x004fea0003900000 */
[----:B------:R-:W2:Y:S02]  /*9090*/  @!P0 SYNCS.PHASECHK.TRANS64 P0, [R0+URZ], R3 ;  /* 0x00000003000085a7 */ /* 0x000ea400080010ff */
[----:B--2---:R-:W-:Y:S05]  /*90a0*/  @!P0 BRA `(.L_x_200) ;  /* 0xfffffffc00f08947 */ /* 0x004fea000383ffff */
[----:B------:R-:W-:Y:S05]  /*90b0*/  BRA `(.L_x_201) ;  /* 0xffffffb400007947 */ /* 0x000fea000383ffff */
.L_x_93:
[----:B------:R-:W-:-:S07]  /*90c0*/  MOV R0, UR11 ;  /* 0x0000000b00007c02 */ /* 0x000fce0008000f00 */
.L_x_202:
[----:B-1----:R1:W2:Y:S02]  /*90d0*/  SYNCS.PHASECHK.TRANS64.TRYWAIT P1, [R0+URZ+0x1b0], R3 ;  /* 0x0001b003000075a7 */ /* 0x0022a400080211ff */
[----:B--2---:R-:W-:Y:S05]  /*90e0*/  @!P1 NANOSLEEP.SYNCS 0x989680 ;  /* 0x009896800000995d */ /* 0x004fea0003900000 */
[----:B------:R-:W2:Y:S02]  /*90f0*/  @!P1 SYNCS.PHASECHK.TRANS64 P1, [R0+URZ+0x1b0], R3 ;  /* 0x0001b003000095a7 */ /* 0x000ea400080210ff */
[----:B--2---:R-:W-:Y:S05]  /*9100*/  @!P1 BRA `(.L_x_202) ;  /* 0xfffffffc00f09947 */ /* 0x004fea000383ffff */
[----:B------:R-:W-:Y:S05]  /*9110*/  BRA `(.L_x_203) ;  /* 0xffffffb4004c7947 */ /* 0x000fea000383ffff */
.L_x_98:
[----:B--2---:R2:W4:Y:S02]  /*9120*/  SYNCS.PHASECHK.TRANS64.TRYWAIT P0, [R0+URZ+0x130], R3 ;  /* 0x00013003000075a7 */ /* 0x00452400080011ff */
[----:B----4-:R-:W-:Y:S05]  /*9130*/  @!P0 NANOSLEEP.SYNCS 0x989680 ;  /* 0x009896800000895d */ /* 0x010fea0003900000 */
[----:B------:R-:W4:Y:S02]  /*9140*/  @!P0 SYNCS.PHASECHK.TRANS64 P0, [R0+URZ+0x130], R3 ;  /* 0x00013003000085a7 */ /* 0x000f2400080010ff */
[----:B----4-:R-:W-:Y:S05]  /*9150*/  @!P0 BRA `(.L_x_98) ;  /* 0xfffffffc00f08947 */ /* 0x010fea000383ffff */
[----:B------:R-:W-:Y:S05]  /*9160*/  BRA `(.L_x_204) ;  /* 0xffffffb8005c7947 */ /* 0x000fea000383ffff */
.L_x_101:
[----:B------:R-:W-:Y:S07]  /*9170*/  MOV R0, UR7 ;  /* 0x0000000700007c02 */ /* 0x000fee0008000f00 */
.L_x_205:
[----:B--2---:R2:W4:Y:S02]  /*9180*/  SYNCS.PHASECHK.TRANS64.TRYWAIT P0, [R0+URZ+0x128], R3 ;  /* 0x00012803000075a7 */ /* 0x00452400080011ff */
[----:B----4-:R-:W-:Y:S05]  /*9190*/  @!P0 NANOSLEEP.SYNCS 0x989680 ;  /* 0x009896800000895d */ /* 0x010fea0003900000 */
[----:B------:R-:W4:Y:S02]  /*91a0*/  @!P0 SYNCS.PHASECHK.TRANS64 P0, [R0+URZ+0x128], R3 ;  /* 0x00012803000085a7 */ /* 0x000f2400080010ff */
[----:B----4-:R-:W-:Y:S05]  /*91b0*/  @!P0 BRA `(.L_x_205) ;  /* 0xfffffffc00f08947 */ /* 0x010fea000383ffff */
[----:B------:R-:W-:Y:S05]  /*91c0*/  BRA `(.L_x_100) ;  /* 0xffffffbc003c7947 */ /* 0x000fea000383ffff */
.L_x_104:
[----:B------:R-:W-:Y:S07]  /*91d0*/  MOV R3, UR7 ;  /* 0x0000000700037c02 */ /* 0x000fee0008000f00 */
.L_x_206:
[----:B-1----:R1:W2:Y:S02]  /*91e0*/  SYNCS.PHASECHK.TRANS64.TRYWAIT P0, [R3+URZ+0x108], R12 ;  /* 0x0001080c030075a7 */ /* 0x0022a400080011ff */
[----:B--2---:R-:W-:Y:S05]  /*91f0*/  @!P0 NANOSLEEP.SYNCS 0x989680 ;  /* 0x009896800000895d */ /* 0x004fea0003900000 */
[----:B------:R-:W2:Y:S02]  /*9200*/  @!P0 SYNCS.PHASECHK.TRANS64 P0, [R3+URZ+0x108], R12 ;  /* 0x0001080c030085a7 */ /* 0x000ea400080010ff */
[----:B--2---:R-:W-:Y:S05]  /*9210*/  @!P0 BRA `(.L_x_206) ;  /* 0xfffffffc00f08947 */ /* 0x004fea000383ffff */
[----:B------:R-:W-:Y:S05]  /*9220*/  BRA `(.L_x_207) ;  /* 0xffffffbc00b47947 */ /* 0x000fea000383ffff */
.L_x_105:
[----:B-1----:R-:W-:Y:S07]  /*9230*/  MOV R3, UR7 ;  /* 0x0000000700037c02 */ /* 0x002fee0008000f00 */
.L_x_208:
[----:B-1----:R1:W2:Y:S02]  /*9240*/  SYNCS.PHASECHK.TRANS64.TRYWAIT P0, [R3+URZ+0x110], R12 ;  /* 0x0001100c030075a7 */ /* 0x0022a400080011ff */
[----:B--2---:R-:W-:Y:S05]  /*9250*/  @!P0 NANOSLEEP.SYNCS 0x989680 ;  /* 0x009896800000895d */ /* 0x004fea0003900000 */
[----:B------:R-:W2:Y:S02]  /*9260*/  @!P0 SYNCS.PHASECHK.TRANS64 P0, [R3+URZ+0x110], R12 ;  /* 0x0001100c030085a7 */ /* 0x000ea400080010ff */
[----:B--2---:R-:W-:Y:S05]  /*9270*/  @!P0 BRA `(.L_x_208) ;  /* 0xfffffffc00f08947 */ /* 0x004fea000383ffff */
[----:B------:R-:W-:Y:S05]  /*9280*/  BRA `(.L_x_209) ;  /* 0xffffffc0000c7947 */ /* 0x000fea000383ffff */
.L_x_106:
[----:B------:R-:W-:Y:S07]  /*9290*/  MOV R3, UR7 ;  /* 0x0000000700037c02 */ /* 0x000fee0008000f00 */
.L_x_210:
[----:B-1----:R1:W2:Y:S02]  /*92a0*/  SYNCS.PHASECHK.TRANS64.TRYWAIT P0, [R3+URZ+0x118], R12 ;  /* 0x0001180c030075a7 */ /* 0x0022a400080011ff */
[----:B--2---:R-:W-:Y:S05]  /*92b0*/  @!P0 NANOSLEEP.SYNCS 0x989680 ;  /* 0x009896800000895d */ /* 0x004fea0003900000 */
[----:B------:R-:W2:Y:S02]  /*92c0*/  @!P0 SYNCS.PHASECHK.TRANS64 P0, [R3+URZ+0x118], R12 ;  /* 0x0001180c030085a7 */ /* 0x000ea400080010ff */
[----:B--2---:R-:W-:Y:S05]  /*92d0*/  @!P0 BRA `(.L_x_210) ;  /* 0xfffffffc00f08947 */ /* 0x004fea000383ffff */
[----:B------:R-:W-:Y:S05]  /*92e0*/  BRA `(.L_x_211) ;  /* 0xffffffc000ac7947 */ /* 0x000fea000383ffff */
.L_x_108:
[----:B------:R-:W-:-:S07]  /*92f0*/  MOV R0, UR7 ;  /* 0x0000000700007c02 */ /* 0x000fce0008000f00 */
.L_x_212:
[----:B-1----:R1:W4:Y:S02]  /*9300*/  SYNCS.PHASECHK.TRANS64.TRYWAIT P0, [R0+URZ+0x108], R3 ;  /* 0x00010803000075a7 */ /* 0x00232400080011ff */
[----:B----4-:R-:W-:Y:S05]  /*9310*/  @!P0 NANOSLEEP.SYNCS 0x989680 ;  /* 0x009896800000895d */ /* 0x010fea0003900000 */
[----:B------:R-:W4:Y:S02]  /*9320*/  @!P0 SYNCS.PHASECHK.TRANS64 P0, [R0+URZ+0x108], R3 ;  /* 0x00010803000085a7 */ /* 0x000f2400080010ff */
[----:B----4-:R-:W-:Y:S05]  /*9330*/  @!P0 BRA `(.L_x_212) ;  /* 0xfffffffc00f08947 */ /* 0x010fea000383ffff */
[----:B------:R-:W-:Y:S05]  /*9340*/  BRA `(.L_x_213) ;  /* 0xffffffc400347947 */ /* 0x000fea000383ffff */
.L_x_109:
[----:B-1----:R-:W-:-:S07]  /*9350*/  MOV R0, UR7 ;  /* 0x0000000700007c02 */ /* 0x002fce0008000f00 */
.L_x_214:
[----:B-1----:R1:W4:Y:S02]  /*9360*/  SYNCS.PHASECHK.TRANS64.TRYWAIT P0, [R0+URZ+0x110], R3 ;  /* 0x00011003000075a7 */ /* 0x00232400080011ff */
[----:B----4-:R-:W-:Y:S05]  /*9370*/  @!P0 NANOSLEEP.SYNCS 0x989680 ;  /* 0x009896800000895d */ /* 0x010fea0003900000 */
[----:B------:R-:W4:Y:S02]  /*9380*/  @!P0 SYNCS.PHASECHK.TRANS64 P0, [R0+URZ+0x110], R3 ;  /* 0x00011003000085a7 */ /* 0x000f2400080010ff */
[----:B----4-:R-:W-:Y:S05]  /*9390*/  @!P0 BRA `(.L_x_214) ;  /* 0xfffffffc00f08947 */ /* 0x010fea000383ffff */
[----:B------:R-:W-:Y:S05]  /*93a0*/  BRA `(.L_x_215) ;  /* 0xffffffc400247947 */ /* 0x000fea000383ffff */
.L_x_111:
[----:B--2---:R2:W3:Y:S02]  /*93b0*/  SYNCS.PHASECHK.TRANS64.TRYWAIT P0, [R0+URZ+0x130], R3 ;  /* 0x00013003000075a7 */ /* 0x0044e400080011ff */
[----:B---3--:R-:W-:Y:S05]  /*93c0*/  @!P0 NANOSLEEP.SYNCS 0x989680 ;  /* 0x009896800000895d */ /* 0x008fea0003900000 */
[----:B------:R-:W3:Y:S02]  /*93d0*/  @!P0 SYNCS.PHASECHK.TRANS64 P0, [R0+URZ+0x130], R3 ;  /* 0x00013003000085a7 */ /* 0x000ee400080010ff */
[----:B---3--:R-:W-:Y:S05]  /*93e0*/  @!P0 BRA `(.L_x_111) ;  /* 0xfffffffc00f08947 */ /* 0x008fea000383ffff */
[----:B------:R-:W-:Y:S05]  /*93f0*/  BRA `(.L_x_216) ;  /* 0xffffffc400f47947 */ /* 0x000fea000383ffff */
.L_x_122:
[----:B-1----:R-:W-:Y:S04]  /*9400*/  MOV R0, UR48 ;  /* 0x0000003000007c02 */ /* 0x002fe80008000f00 */
[----:B------:R1:W3:Y:S03]  /*9410*/  SYNCS.PHASECHK.TRANS64.TRYWAIT P1, [R0+URZ+0xf0], R5 ;  /* 0x0000f005000075a7 */ /* 0x0002e600080211ff */
[----:B---3--:R-:W-:Y:S05]  /*9420*/  @!P1 NANOSLEEP.SYNCS 0x989680 ;  /* 0x009896800000995d */ /* 0x008fea0003900000 */
[----:B------:R-:W3:Y:S02]  /*9430*/  @!P1 SYNCS.PHASECHK.TRANS64 P1, [R0+URZ+0xf0], R5 ;  /* 0x0000f005000095a7 */ /* 0x000ee400080210ff */
[----:B---3--:R-:W-:Y:S05]  /*9440*/  @!P1 BRA `(.L_x_122) ;  /* 0xfffffffc00ec9947 */ /* 0x008fea000383ffff */
[----:B------:R-:W-:Y:S05]  /*9450*/  BRA `(.L_x_121) ;  /* 0xffffffd000fc7947 */ /* 0x000fea000383ffff */
.L_x_124:
[----:B-1----:R1:W4:Y:S02]  /*9460*/  SYNCS.PHASECHK.TRANS64.TRYWAIT P0, [R74+URZ+0x150], R3 ;  /* 0x000150034a0075a7 */ /* 0x00232400080011ff */
[----:B----4-:R-:W-:Y:S05]  /*9470*/  @!P0 NANOSLEEP.SYNCS 0x989680 ;  /* 0x009896800000895d */ /* 0x010fea0003900000 */
[----:B------:R-:W4:Y:S02]  /*9480*/  @!P0 SYNCS.PHASECHK.TRANS64 P0, [R74+URZ+0x150], R3 ;  /* 0x000150034a0085a7 */ /* 0x000f2400080010ff */
[----:B----4-:R-:W-:Y:S05]  /*9490*/  @!P0 BRA `(.L_x_124) ;  /* 0xfffffffc00f08947 */ /* 0x010fea000383ffff */
[----:B------:R-:W-:Y:S05]  /*94a0*/  BRA `(.L_x_123) ;  /* 0xffffffd4001c7947 */ /* 0x000fea000383ffff */
.L_x_133:
[----:B--2---:R2:W3:Y:S02]  /*94b0*/  SYNCS.PHASECHK.TRANS64.TRYWAIT P0, [R3+URZ+0xf0], R0 ;  /* 0x0000f000030075a7 */ /* 0x0044e400080011ff */
[----:B---3--:R-:W-:Y:S05]  /*94c0*/  @!P0 NANOSLEEP.SYNCS 0x989680 ;  /* 0x009896800000895d */ /* 0x008fea0003900000 */
[----:B------:R-:W3:Y:S02]  /*94d0*/  @!P0 SYNCS.PHASECHK.TRANS64 P0, [R3+URZ+0xf0], R0 ;  /* 0x0000f000030085a7 */ /* 0x000ee400080010ff */
[----:B---3--:R-:W-:Y:S05]  /*94e0*/  @!P0 BRA `(.L_x_133) ;  /* 0xfffffffc00f08947 */ /* 0x008fea000383ffff */
[----:B------:R-:W-:Y:S05]  /*94f0*/  BRA `(.L_x_132) ;  /* 0xffffffdc002c7947 */ /* 0x000fea000383ffff */
.L_x_142:
[----:B--2---:R2:W3:Y:S02]  /*9500*/  SYNCS.PHASECHK.TRANS64.TRYWAIT P0, [R4+URZ+0xf0], R3 ;  /* 0x0000f003040075a7 */ /* 0x0044e400080011ff */
[----:B---3--:R-:W-:Y:S05]  /*9510*/  @!P0 NANOSLEEP.SYNCS 0x989680 ;  /* 0x009896800000895d */ /* 0x008fea0003900000 */
[----:B------:R-:W3:Y:S02]  /*9520*/  @!P0 SYNCS.PHASECHK.TRANS64 P0, [R4+URZ+0xf0], R3 ;  /* 0x0000f003040085a7 */ /* 0x000ee400080010ff */
[----:B---3--:R-:W-:Y:S05]  /*9530*/  @!P0 BRA `(.L_x_142) ;  /* 0xfffffffc00f08947 */ /* 0x008fea000383ffff */
[----:B------:R-:W-:Y:S05]  /*9540*/  BRA `(.L_x_141) ;  /* 0xffffffe400507947 */ /* 0x000fea000383ffff */
        .weak           $__internal_0_$__cuda_sm10x_tcgen05_guardrail_trap_col_being_dealloced_not_returned_by_alloc
        .type           $__internal_0_$__cuda_sm10x_tcgen05_guardrail_trap_col_being_dealloced_not_returned_by_alloc,@function
        .size           $__internal_0_$__cuda_sm10x_tcgen05_guardrail_trap_col_being_dealloced_not_returned_by_alloc,($__internal_1_$__cuda_sm10x_tcgen05_guardrail_trap_phase_invalid_during_alloc - $__internal_0_$__cuda_sm10x_tcgen05_guardrail_trap_col_being_dealloced_not_returned_by_alloc)
$__internal_0_$__cuda_sm10x_tcgen05_guardrail_trap_col_being_dealloced_not_returned_by_alloc:
[----:B------:R-:W-:Y:S05]  /*9550*/  BPT.TRAP 0x1 ;  /* 0x000000040000795c */ /* 0x000fea0000300000 */
[----:B------:R-:W-:-:S04]  /*9560*/  HFMA2 R3, -RZ, RZ, 0, 0 ;  /* 0x00000000ff037431 */ /* 0x000fc800000001ff */
[----:B------:R-:W-:Y:S05]  /*9570*/  RET.REL.NODEC R2 `(_ZN7cutlass13device_kernelINS_4gemm6kernel13GemmUniversalIN4cute5tupleIJiiiiEEENS1_10collective13CollectiveMmaINS1_35MainloopSm100TmaUmmaWarpSpecializedILi15ELi2ELi4ENS5_IJNS4_1CILi2EEENSA_ILi1EEESC_EEEEENS5_IJNSA_ILi128EEENSA_ILi96EEENSA_ILi64EEEEEENS_10bfloat16_tENS5_IJlSC_lEEESJ_SK_NS4_8TiledMMAINS4_8MMA_AtomIJNS4_26SM100_MMA_F16BF16_2x1SM_SSISJ_SJ_fLi128ELi96ELNS4_4UMMA5MajorE0ELSP_0ELNSO_7ScaleInE0ELSQ_0EEEEEENS4_6LayoutINS5_IJSC_SC_SC_EEENS5_IJNSA_ILi0EEESV_SV_EEEEENS5_IJNS4_10UnderscoreESY_SY_EEEEENS4_18SM100_TMA_2SM_LOADENS4_14ComposedLayoutINS4_7SwizzleILi3ELi4ELi3EEENS4_18smem_ptr_flag_bitsILi16EEENST_INS5_IJNSA_ILi8EEESH_EEENS5_IJSH_SC_EEEEEEEvNS4_8identityES11_S1B_vS1C_EENS_8epilogue10collective18CollectiveEpilogueINS1E_23Sm100TmaWarpSpecializedILi3ELi2ELi16ELb1ELb0EEEJNS5_IJSH_SG_SH_EEENS5_IJNST_ISH_SC_EENST_INS5_IJNSA_ILi16EEESB_EEENS5_IJSC_NSA_ILi48EEEEEEEEEEESJ_SK_SJ_SK_NS1E_6fusion15FusionCallbacksIS1I_NS1R_17LinearCombinationISJ_fSJ_fLNS_15FloatRoundStyleE2EEES1J_S1Q_JEEENS4_5SM1004TMEM4LOAD26SM100_TMEM_LOAD_32dp32b16xENS4_13SM90_TMA_LOADENS12_INS13_ILi1ELi4ELi3EEES16_NST_INS5_IJS17_S1L_EEENS5_IJS1L_SC_EEEEEEENS4_39AutoVectorizingCopyWithAssumedAlignmentILi128EEENS4_14SM90_TMA_STOREES26_S28_S28_EEEvvEEEEvNT_6ParamsE) ;  /* 0xffffff6802a07950 */ /* 0x000fea0003c3ffff */
        .weak           $__internal_1_$__cuda_sm10x_tcgen05_guardrail_trap_phase_invalid_during_alloc
        .type           $__internal_1_$__cuda_sm10x_tcgen05_guardrail_trap_phase_invalid_during_alloc,@function
        .size           $__internal_1_$__cuda_sm10x_tcgen05_guardrail_trap_phase_invalid_during_alloc,($__internal_2_$__cuda_sm10x_tcgen05_guardrail_trap_unallocated_columns_being_dealloced - $__internal_1_$__cuda_sm10x_tcgen05_guardrail_trap_phase_invalid_during_alloc)
$__internal_1_$__cuda_sm10x_tcgen05_guardrail_trap_phase_invalid_during_alloc:
[----:B------:R-:W-:Y:S05]  /*9580*/  BPT.TRAP 0x1 ;  /* 0x000000040000795c */ /* 0x000fea0000300000 */
[----:B------:R-:W-:-:S04]  /*9590*/  MOV R3, 0x0 ;  /* 0x0000000000037802 */ /* 0x000fc80000000f00 */
[----:B------:R-:W-:Y:S05]  /*95a0*/  RET.REL.NODEC R2 `(_ZN7cutlass13device_kernelINS_4gemm6kernel13GemmUniversalIN4cute5tupleIJiiiiEEENS1_10collective13CollectiveMmaINS1_35MainloopSm100TmaUmmaWarpSpecializedILi15ELi2ELi4ENS5_IJNS4_1CILi2EEENSA_ILi1EEESC_EEEEENS5_IJNSA_ILi128EEENSA_ILi96EEENSA_ILi64EEEEEENS_10bfloat16_tENS5_IJlSC_lEEESJ_SK_NS4_8TiledMMAINS4_8MMA_AtomIJNS4_26SM100_MMA_F16BF16_2x1SM_SSISJ_SJ_fLi128ELi96ELNS4_4UMMA5MajorE0ELSP_0ELNSO_7ScaleInE0ELSQ_0EEEEEENS4_6LayoutINS5_IJSC_SC_SC_EEENS5_IJNSA_ILi0EEESV_SV_EEEEENS5_IJNS4_10UnderscoreESY_SY_EEEEENS4_18SM100_TMA_2SM_LOADENS4_14ComposedLayoutINS4_7SwizzleILi3ELi4ELi3EEENS4_18smem_ptr_flag_bitsILi16EEENST_INS5_IJNSA_ILi8EEESH_EEENS5_IJSH_SC_EEEEEEEvNS4_8identityES11_S1B_vS1C_EENS_8epilogue10collective18CollectiveEpilogueINS1E_23Sm100TmaWarpSpecializedILi3ELi2ELi16ELb1ELb0EEEJNS5_IJSH_SG_SH_EEENS5_IJNST_ISH_SC_EENST_INS5_IJNSA_ILi16EEESB_EEENS5_IJSC_NSA_ILi48EEEEEEEEEEESJ_SK_SJ_SK_NS1E_6fusion15FusionCallbacksIS1I_NS1R_17LinearCombinationISJ_fSJ_fLNS_15FloatRoundStyleE2EEES1J_S1Q_JEEENS4_5SM1004TMEM4LOAD26SM100_TMEM_LOAD_32dp32b16xENS4_13SM90_TMA_LOADENS12_INS13_ILi1ELi4ELi3EEES16_NST_INS5_IJS17_S1L_EEENS5_IJS1L_SC_EEEEEEENS4_39AutoVectorizingCopyWithAssumedAlignmentILi128EEENS4_14SM90_TMA_STOREES26_S28_S28_EEEvvEEEEvNT_6ParamsE) ;  /* 0xffffff6802947950 */ /* 0x000fea0003c3ffff */
        .weak           $__internal_2_$__cuda_sm10x_tcgen05_guardrail_trap_unallocated_columns_being_dealloced
        .type           $__internal_2_$__cuda_sm10x_tcgen05_guardrail_trap_unallocated_columns_being_dealloced,@function
        .size           $__internal_2_$__cuda_sm10x_tcgen05_guardrail_trap_unallocated_columns_being_dealloced,(.L_x_218 - $__internal_2_$__cuda_sm10x_tcgen05_guardrail_trap_unallocated_columns_being_dealloced)
$__internal_2_$__cuda_sm10x_tcgen05_guardrail_trap_unallocated_columns_being_dealloced:
[----:B------:R-:W-:Y:S05]  /*95b0*/  BPT.TRAP 0x1 ;  /* 0x000000040000795c */ /* 0x000fea0000300000 */
[----:B------:R-:W-:-:S04]  /*95c0*/  HFMA2 R3, -RZ, RZ, 0, 0 ;  /* 0x00000000ff037431 */ /* 0x000fc800000001ff */
[----:B------:R-:W-:Y:S05]  /*95d0*/  RET.REL.NODEC R2 `(_ZN7cutlass13device_kernelINS_4gemm6kernel13GemmUniversalIN4cute5tupleIJiiiiEEENS1_10collective13CollectiveMmaINS1_35MainloopSm100TmaUmmaWarpSpecializedILi15ELi2ELi4ENS5_IJNS4_1CILi2EEENSA_ILi1EEESC_EEEEENS5_IJNSA_ILi128EEENSA_ILi96EEENSA_ILi64EEEEEENS_10bfloat16_tENS5_IJlSC_lEEESJ_SK_NS4_8TiledMMAINS4_8MMA_AtomIJNS4_26SM100_MMA_F16BF16_2x1SM_SSISJ_SJ_fLi128ELi96ELNS4_4UMMA5MajorE0ELSP_0ELNSO_7ScaleInE0ELSQ_0EEEEEENS4_6LayoutINS5_IJSC_SC_SC_EEENS5_IJNSA_ILi0EEESV_SV_EEEEENS5_IJNS4_10UnderscoreESY_SY_EEEEENS4_18SM100_TMA_2SM_LOADENS4_14ComposedLayoutINS4_7SwizzleILi3ELi4ELi3EEENS4_18smem_ptr_flag_bitsILi16EEENST_INS5_IJNSA_ILi8EEESH_EEENS5_IJSH_SC_EEEEEEEvNS4_8identityES11_S1B_vS1C_EENS_8epilogue10collective18CollectiveEpilogueINS1E_23Sm100TmaWarpSpecializedILi3ELi2ELi16ELb1ELb0EEEJNS5_IJSH_SG_SH_EEENS5_IJNST_ISH_SC_EENST_INS5_IJNSA_ILi16EEESB_EEENS5_IJSC_NSA_ILi48EEEEEEEEEEESJ_SK_SJ_SK_NS1E_6fusion15FusionCallbacksIS1I_NS1R_17LinearCombinationISJ_fSJ_fLNS_15FloatRoundStyleE2EEES1J_S1Q_JEEENS4_5SM1004TMEM4LOAD26SM100_TMEM_LOAD_32dp32b16xENS4_13SM90_TMA_LOADENS12_INS13_ILi1ELi4ELi3EEES16_NST_INS5_IJS17_S1L_EEENS5_IJS1L_SC_EEEEEEENS4_39AutoVectorizingCopyWithAssumedAlignmentILi128EEENS4_14SM90_TMA_STOREES26_S28_S28_EEEvvEEEEvNT_6ParamsE) ;  /* 0xffffff6802887950 */ /* 0x000fea0003c3ffff */
.L_x_217:
[----:B------:R-:W-:-:S00]  /*95e0*/  BRA `(.L_x_217) ;  /* 0xfffffffc00fc7947 */ /* 0x000fc0000383ffff */
[----:B------:R-:W-:-:S00]  /*95f0*/  NOP ;  /* 0x0000000000007918 */ /* 0x000fc00000000000 */
        /* <DEDUP_REMOVED lines=8> */
.L_x_218:


//--------------------- .nv.global.init           --------------------------
	.section	.nv.global.init,"aw",@progbits
.nv.global.init:
	.type		$str$27,@object
	.size		$str$27,($str$28 - $str$27)
$str$27:
        /*0000*/ 	.byte	0x28, 0x61, 0x64, 0x64, 0x72, 0x65, 0x73, 0x73, 0x20, 0x26, 0x20, 0x6d, 0x61, 0x73, 0x6b, 0x29
        /*0010*/ 	.byte	0x20, 0x3d, 0x3d, 0x20, 0x30, 0x00
	.type		$str$28,@object
	.size		$str$28,($str$26 - $str$28)
$str$28:
        /*0016*/ 	.byte	0x2f, 0x74, 0x6d, 0x70, 0x2f, 0x63, 0x75, 0x74, 0x6c, 0x61, 0x73, 0x73, 0x5f, 0x73, 0x77, 0x65
        /*0026*/ 	.byte	0x65, 0x70, 0x5f, 0x73, 0x72, 0x63, 0x2f, 0x69, 0x6e, 0x63, 0x6c, 0x75, 0x64, 0x65, 0x2f, 0x63
        /*0036*/ 	.byte	0x75, 0x74, 0x65, 0x2f, 0x70, 0x6f, 0x69, 0x6e, 0x74, 0x65, 0x72, 0x5f, 0x66, 0x6c, 0x61, 0x67
        /*0046*/ 	.byte	0x67, 0x65, 0x64, 0x2e, 0x68, 0x70, 0x70, 0x00
	.type		$str$26,@object
	.size		$str$26,($str$25 - $str$26)
$str$26:
        /*004e*/ 	.byte	0x2f, 0x74, 0x6d, 0x70, 0x2f, 0x63, 0x75, 0x74, 0x6c, 0x61, 0x73, 0x73, 0x5f, 0x73, 0x77, 0x65
        /*005e*/ 	.byte	0x65, 0x70, 0x5f, 0x73, 0x72, 0x63, 0x2f, 0x69, 0x6e, 0x63, 0x6c, 0x75, 0x64, 0x65, 0x2f, 0x63
        /*006e*/ 	.byte	0x75, 0x74, 0x65, 0x2f, 0x61, 0x74, 0x6f, 0x6d, 0x2f, 0x63, 0x6f, 0x70, 0x79, 0x5f, 0x74, 0x72
        /*007e*/ 	.byte	0x61, 0x69, 0x74, 0x73, 0x5f, 0x73, 0x6d, 0x31, 0x30, 0x30, 0x2e, 0x68, 0x70, 0x70, 0x00
	.type		$str$25,@object
	.size		$str$25,(__unnamed_1 - $str$25)
$str$25:
        /*008d*/ 	.byte	0x28, 0x28, 0x75, 0x69, 0x6e, 0x74, 0x33, 0x32, 0x5f, 0x74, 0x28, 0x74, 0x68, 0x72, 0x65, 0x61
        /*009d*/ 	.byte	0x64, 0x49, 0x64, 0x78, 0x2e, 0x78, 0x29, 0x20, 0x2f, 0x20, 0x33, 0x32, 0x29, 0x20, 0x25, 0x20
        /*00ad*/ 	.byte	0x34, 0x29, 0x20, 0x3d, 0x3d, 0x20, 0x28, 0x28, 0x28, 0x74, 0x6d, 0x65, 0x6d, 0x5f, 0x61, 0x64
        /*00bd*/ 	.byte	0x64, 0x72, 0x20, 0x3e, 0x3e, 0x20, 0x31, 0x36, 0x29, 0x20, 0x2f, 0x20, 0x33, 0x32, 0x29, 0x20
        /*00cd*/ 	.byte	0x25, 0x20, 0x34, 0x29, 0x00
	.type		__unnamed_1,@object
	.size		__unnamed_1,(__unnamed_2 - __unnamed_1)
__unnamed_1:
        /*00d2*/ 	.byte	0x61, 0x75, 0x74, 0x6f, 0x20, 0x63, 0x75, 0x74, 0x65, 0x3a, 0x3a, 0x61, 0x73, 0x5f, 0x70, 0x6f
        /* <DEDUP_REMOVED lines=24> */
        /*0262*/ 	.byte	0x43, 0x3c, 0x32, 0x30, 0x34, 0x38, 0x3e, 0x3e, 0x3e, 0x3e, 0x5d, 0x00
	.type		__unnamed_2,@object
	.size		__unnamed_2,(.L_2 - __unnamed_2)
__unnamed_2:
        /* <DEDUP_REMOVED lines=40> */
        /*04ee*/ 	.byte	0x3a, 0x3a, 0x43, 0x3c, 0x30, 0x3e, 0x3e, 0x3e, 0x3e, 0x5d, 0x00
.L_2:


//--------------------- .nv.shared._ZN7cutlass13device_kernelINS_4gemm6kernel13GemmUniversalIN4cute5tupleIJiiiiEEENS1_10collective13CollectiveMmaINS1_35MainloopSm100TmaUmmaWarpSpecializedILi15ELi2ELi4ENS5_IJNS4_1CILi2EEENSA_ILi1EEESC_EEEEENS5_IJNSA_ILi128EEENSA_ILi96EEENSA_ILi64EEEEEENS_10bfloat16_tENS5_IJlSC_lEEESJ_SK_NS4_8TiledMMAINS4_8MMA_AtomIJNS4_26SM100_MMA_F16BF16_2x1SM_SSISJ_SJ_fLi128ELi96ELNS4_4UMMA5MajorE0ELSP_0ELNSO_7ScaleInE0ELSQ_0EEEEEENS4_6LayoutINS5_IJSC_SC_SC_EEENS5_IJNSA_ILi0EEESV_SV_EEEEENS5_IJNS4_10UnderscoreESY_SY_EEEEENS4_18SM100_TMA_2SM_LOADENS4_14ComposedLayoutINS4_7SwizzleILi3ELi4ELi3EEENS4_18smem_ptr_flag_bitsILi16EEENST_INS5_IJNSA_ILi8EEESH_EEENS5_IJSH_SC_EEEEEEEvNS4_8identityES11_S1B_vS1C_EENS_8epilogue10collective18CollectiveEpilogueINS1E_23Sm100TmaWarpSpecializedILi3ELi2ELi16ELb1ELb0EEEJNS5_IJSH_SG_SH_EEENS5_IJNST_ISH_SC_EENST_INS5_IJNSA_ILi16EEESB_EEENS5_IJSC_NSA_ILi48EEEEEEEEEEESJ_SK_SJ_SK_NS1E_6fusion15FusionCallbacksIS1I_NS1R_17LinearCombinationISJ_fSJ_fLNS_15FloatRoundStyleE2EEES1J_S1Q_JEEENS4_5SM1004TMEM4LOAD26SM100_TMEM_LOAD_32dp32b16xENS4_13SM90_TMA_LOADENS12_INS13_ILi1ELi4ELi3EEES16_NST_INS5_IJS17_S1L_EEENS5_IJS1L_SC_EEEEEEENS4_39AutoVectorizingCopyWithAssumedAlignmentILi128EEENS4_14SM90_TMA_STOREES26_S28_S28_EEEvvEEEEvNT_6ParamsE --------------------------
	.section	.nv.shared._ZN7cutlass13device_kernelINS_4gemm6kernel13GemmUniversalIN4cute5tupleIJiiiiEEENS1_10collective13CollectiveMmaINS1_35MainloopSm100TmaUmmaWarpSpecializedILi15ELi2ELi4ENS5_IJNS4_1CILi2EEENSA_ILi1EEESC_EEEEENS5_IJNSA_ILi128EEENSA_ILi96EEENSA_ILi64EEEEEENS_10bfloat16_tENS5_IJlSC_lEEESJ_SK_NS4_8TiledMMAINS4_8MMA_AtomIJNS4_26SM100_MMA_F16BF16_2x1SM_SSISJ_SJ_fLi128ELi96ELNS4_4UMMA5MajorE0ELSP_0ELNSO_7ScaleInE0ELSQ_0EEEEEENS4_6LayoutINS5_IJSC_SC_SC_EEENS5_IJNSA_ILi0EEESV_SV_EEEEENS5_IJNS4_10UnderscoreESY_SY_EEEEENS4_18SM100_TMA_2SM_LOADENS4_14ComposedLayoutINS4_7SwizzleILi3ELi4ELi3EEENS4_18smem_ptr_flag_bitsILi16EEENST_INS5_IJNSA_ILi8EEESH_EEENS5_IJSH_SC_EEEEEEEvNS4_8identityES11_S1B_vS1C_EENS_8epilogue10collective18CollectiveEpilogueINS1E_23Sm100TmaWarpSpecializedILi3ELi2ELi16ELb1ELb0EEEJNS5_IJSH_SG_SH_EEENS5_IJNST_ISH_SC_EENST_INS5_IJNSA_ILi16EEESB_EEENS5_IJSC_NSA_ILi48EEEEEEEEEEESJ_SK_SJ_SK_NS1E_6fusion15FusionCallbacksIS1I_NS1R_17LinearCombinationISJ_fSJ_fLNS_15FloatRoundStyleE2EEES1J_S1Q_JEEENS4_5SM1004TMEM4LOAD26SM100_TMEM_LOAD_32dp32b16xENS4_13SM90_TMA_LOADENS12_INS13_ILi1ELi4ELi3EEES16_NST_INS5_IJS17_S1L_EEENS5_IJS1L_SC_EEEEEEENS4_39AutoVectorizingCopyWithAssumedAlignmentILi128EEENS4_14SM90_TMA_STOREES26_S28_S28_EEEvvEEEEvNT_6ParamsE,"aw",@nobits
	.sectionflags	@""
	.align	16
	.zero		1024


//--------------------- .nv.shared.reserved.0     --------------------------
	.section	.nv.shared.reserved.0,"aw",@nobits
	.weak		__nv_reservedSMEM_offset_0_alias
	.size		__nv_reservedSMEM_offset_0_alias, 0, 64
	.other		__nv_reservedSMEM_offset_0_alias,@"STO_CUDA_RESERVED_SHARED STV_DEFAULT"
__nv_reservedSMEM_offset_0_alias:
	.zero		0
.nv.shared.reserved.0:
	.zero		64
	.weak		__nv_reservedSMEM_tcgen05_partition
	.type		__nv_reservedSMEM_tcgen05_partition,@object
	.size		__nv_reservedSMEM_tcgen05_partition,(.L_0 - __nv_reservedSMEM_tcgen05_partition)
__nv_reservedSMEM_tcgen05_partition:
	.zero		32
.L_0:


//--------------------- .nv.global                --------------------------
	.section	.nv.global,"aw",@nobits
.nv.global:
	.type		_ZN40_INTERNAL_05c6406f_4_k_cu_7dc1f246_126714cute1_E,@object
	.size		_ZN40_INTERNAL_05c6406f_4_k_cu_7dc1f246_126714cute1_E,(_ZN40_INTERNAL_05c6406f_4_k_cu_7dc1f246_126714cuda3std3__45__cpo6cbeginE - _ZN40_INTERNAL_05c6406f_4_k_cu_7dc1f246_126714cute1_E)
_ZN40_INTERNAL_05c6406f_4_k_cu_7dc1f246_126714cute1_E:
	.zero		1
	.type		_ZN40_INTERNAL_05c6406f_4_k_cu_7dc1f246_126714cuda3std3__45__cpo6cbeginE,@object
	.size		_ZN40_INTERNAL_05c6406f_4_k_cu_7dc1f246_126714cuda3std3__45__cpo6cbeginE,(_ZN40_INTERNAL_05c6406f_4_k_cu_7dc1f246_126714cuda3std3__48in_placeE - _ZN40_INTERNAL_05c6406f_4_k_cu_7dc1f246_126714cuda3std3__45__cpo6cbeginE)
_ZN40_INTERNAL_05c6406f_4_k_cu_7dc1f246_126714cuda3std3__45__cpo6cbeginE:
	.zero		1
	.type		_ZN40_INTERNAL_05c6406f_4_k_cu_7dc1f246_126714cuda3std3__48in_placeE,@object
	.size		_ZN40_INTERNAL_05c6406f_4_k_cu_7dc1f246_126714cuda3std3__48in_placeE,(_ZN40_INTERNAL_05c6406f_4_k_cu_7dc1f246_126714cuda3std6ranges3__45__cpo9iter_moveE - _ZN40_INTERNAL_05c6406f_4_k_cu_7dc1f246_126714cuda3std3__48in_placeE)
_ZN40_INTERNAL_05c6406f_4_k_cu_7dc1f246_126714cuda3std3__48in_placeE:
	.zero		1
	.type		_ZN40_INTERNAL_05c6406f_4_k_cu_7dc1f246_126714cuda3std6ranges3__45__cpo9iter_moveE,@object
	.size		_ZN40_INTERNAL_05c6406f_4_k_cu_7dc1f246_126714cuda3std6ranges3__45__cpo9iter_moveE,(_ZN40_INTERNAL_05c6406f_4_k_cu_7dc1f246_126714cuda3std3__45__cpo5beginE - _ZN40_INTERNAL_05c6406f_4_k_cu_7dc1f246_126714cuda3std6ranges3__45__cpo9iter_moveE)
_ZN40_INTERNAL_05c6406f_4_k_cu_7dc1f246_126714cuda3std6ranges3__45__cpo9iter_moveE:
	.zero		1
	.type		_ZN40_INTERNAL_05c6406f_4_k_cu_7dc1f246_126714cuda3std3__45__cpo5beginE,@object
	.size		_ZN40_INTERNAL_05c6406f_4_k_cu_7dc1f246_126714cuda3std3__45__cpo5beginE,(_ZN40_INTERNAL_05c6406f_4_k_cu_7dc1f246_126714cuda3std3__442_GLOBAL__N__05c6406f_4_k_cu_7dc1f246_126716ignoreE - _ZN40_INTERNAL_05c6406f_4_k_cu_7dc1f246_126714cuda3std3__45__cpo5beginE)
_ZN40_INTERNAL_05c6406f_4_k_cu_7dc1f246_126714cuda3std3__45__cpo5beginE:
	.zero		1
	.type		_ZN40_INTERNAL_05c6406f_4_k_cu_7dc1f246_126714cuda3std3__442_GLOBAL__N__05c6406f_4_k_cu_7dc1f246_126716ignoreE,@object
	.size		_ZN40_INTERNAL_05c6406f_4_k_cu_7dc1f246_126714cuda3std3__442_GLOBAL__N__05c6406f_4_k_cu_7dc1f246_126716ignoreE,(_ZN40_INTERNAL_05c6406f_4_k_cu_7dc1f246_126714cute7productE - _ZN40_INTERNAL_05c6406f_4_k_cu_7dc1f246_126714cuda3std3__442_GLOBAL__N__05c6406f_4_k_cu_7dc1f246_126716ignoreE)
_ZN40_INTERNAL_05c6406f_4_k_cu_7dc1f246_126714cuda3std3__442_GLOBAL__N__05c6406f_4_k_cu_7dc1f246_126716ignoreE:
	.zero		1
	.type		_ZN40_INTERNAL_05c6406f_4_k_cu_7dc1f246_126714cute7productE,@object
	.size		_ZN40_INTERNAL_05c6406f_4_k_cu_7dc1f246_126714cute7productE,(_ZN40_INTERNAL_05c6406f_4_k_cu_7dc1f246_126714cuda3std3__45__cpo3endE - _ZN40_INTERNAL_05c6406f_4_k_cu_7dc1f246_126714cute7productE)
_ZN40_INTERNAL_05c6406f_4_k_cu_7dc1f246_126714cute7productE:
	.zero		1
	.type		_ZN40_INTERNAL_05c6406f_4_k_cu_7dc1f246_126714cuda3std3__45__cpo3endE,@object
	.size		_ZN40_INTERNAL_05c6406f_4_k_cu_7dc1f246_126714cuda3std3__45__cpo3endE,(_ZN40_INTERNAL_05c6406f_4_k_cu_7dc1f246_126714cuda3std3__419piecewise_constructE - _ZN40_INTERNAL_05c6406f_4_k_cu_7dc1f246_126714cuda3std3__45__cpo3endE)
_ZN40_INTERNAL_05c6406f_4_k_cu_7dc1f246_126714cuda3std3__45__cpo3endE:
	.zero		1
	.type		_ZN40_INTERNAL_05c6406f_4_k_cu_7dc1f246_126714cuda3std3__419piecewise_constructE,@object
	.size		_ZN40_INTERNAL_05c6406f_4_k_cu_7dc1f246_126714cuda3std3__419piecewise_constructE,(_ZN40_INTERNAL_05c6406f_4_k_cu_7dc1f246_126714cuda3std3__45__cpo4cendE - _ZN40_INTERNAL_05c6406f_4_k_cu_7dc1f246_126714cuda3std3__419piecewise_constructE)
_ZN40_INTERNAL_05c6406f_4_k_cu_7dc1f246_126714cuda3std3__419piecewise_constructE:
	.zero		1
	.type		_ZN40_INTERNAL_05c6406f_4_k_cu_7dc1f246_126714cuda3std3__45__cpo4cendE,@object
	.size		_ZN40_INTERNAL_05c6406f_4_k_cu_7dc1f246_126714cuda3std3__45__cpo4cendE,(_ZN40_INTERNAL_05c6406f_4_k_cu_7dc1f246_126714cuda3std6ranges3__45__cpo4swapE - _ZN40_INTERNAL_05c6406f_4_k_cu_7dc1f246_126714cuda3std3__45__cpo4cendE)
_ZN40_INTERNAL_05c6406f_4_k_cu_7dc1f246_126714cuda3std3__45__cpo4cendE:
	.zero		1
	.type		_ZN40_INTERNAL_05c6406f_4_k_cu_7dc1f246_126714cuda3std6ranges3__45__cpo4swapE,@object
	.size		_ZN40_INTERNAL_05c6406f_4_k_cu_7dc1f246_126714cuda3std6ranges3__45__cpo4swapE,(.L_10 - _ZN40_INTERNAL_05c6406f_4_k_cu_7dc1f246_126714cuda3std6ranges3__45__cpo4swapE)
_ZN40_INTERNAL_05c6406f_4_k_cu_7dc1f246_126714cuda3std6ranges3__45__cpo4swapE:
	.zero		1
.L_10:


//--------------------- .nv.constant0._ZN7cutlass13device_kernelINS_4gemm6kernel13GemmUniversalIN4cute5tupleIJiiiiEEENS1_10collective13CollectiveMmaINS1_35MainloopSm100TmaUmmaWarpSpecializedILi15ELi2ELi4ENS5_IJNS4_1CILi2EEENSA_ILi1EEESC_EEEEENS5_IJNSA_ILi128EEENSA_ILi96EEENSA_ILi64EEEEEENS_10bfloat16_tENS5_IJlSC_lEEESJ_SK_NS4_8TiledMMAINS4_8MMA_AtomIJNS4_26SM100_MMA_F16BF16_2x1SM_SSISJ_SJ_fLi128ELi96ELNS4_4UMMA5MajorE0ELSP_0ELNSO_7ScaleInE0ELSQ_0EEEEEENS4_6LayoutINS5_IJSC_SC_SC_EEENS5_IJNSA_ILi0EEESV_SV_EEEEENS5_IJNS4_10UnderscoreESY_SY_EEEEENS4_18SM100_TMA_2SM_LOADENS4_14ComposedLayoutINS4_7SwizzleILi3ELi4ELi3EEENS4_18smem_ptr_flag_bitsILi16EEENST_INS5_IJNSA_ILi8EEESH_EEENS5_IJSH_SC_EEEEEEEvNS4_8identityES11_S1B_vS1C_EENS_8epilogue10collective18CollectiveEpilogueINS1E_23Sm100TmaWarpSpecializedILi3ELi2ELi16ELb1ELb0EEEJNS5_IJSH_SG_SH_EEENS5_IJNST_ISH_SC_EENST_INS5_IJNSA_ILi16EEESB_EEENS5_IJSC_NSA_ILi48EEEEEEEEEEESJ_SK_SJ_SK_NS1E_6fusion15FusionCallbacksIS1I_NS1R_17LinearCombinationISJ_fSJ_fLNS_15FloatRoundStyleE2EEES1J_S1Q_JEEENS4_5SM1004TMEM4LOAD26SM100_TMEM_LOAD_32dp32b16xENS4_13SM90_TMA_LOADENS12_INS13_ILi1ELi4ELi3EEES16_NST_INS5_IJS17_S1L_EEENS5_IJS1L_SC_EEEEEEENS4_39AutoVectorizingCopyWithAssumedAlignmentILi128EEENS4_14SM90_TMA_STOREES26_S28_S28_EEEvvEEEEvNT_6ParamsE --------------------------
	.section	.nv.constant0._ZN7cutlass13device_kernelINS_4gemm6kernel13GemmUniversalIN4cute5tupleIJiiiiEEENS1_10collective13CollectiveMmaINS1_35MainloopSm100TmaUmmaWarpSpecializedILi15ELi2ELi4ENS5_IJNS4_1CILi2EEENSA_ILi1EEESC_EEEEENS5_IJNSA_ILi128EEENSA_ILi96EEENSA_ILi64EEEEEENS_10bfloat16_tENS5_IJlSC_lEEESJ_SK_NS4_8TiledMMAINS4_8MMA_AtomIJNS4_26SM100_MMA_F16BF16_2x1SM_SSISJ_SJ_fLi128ELi96ELNS4_4UMMA5MajorE0ELSP_0ELNSO_7ScaleInE0ELSQ_0EEEEEENS4_6LayoutINS5_IJSC_SC_SC_EEENS5_IJNSA_ILi0EEESV_SV_EEEEENS5_IJNS4_10UnderscoreESY_SY_EEEEENS4_18SM100_TMA_2SM_LOADENS4_14ComposedLayoutINS4_7SwizzleILi3ELi4ELi3EEENS4_18smem_ptr_flag_bitsILi16EEENST_INS5_IJNSA_ILi8EEESH_EEENS5_IJSH_SC_EEEEEEEvNS4_8identityES11_S1B_vS1C_EENS_8epilogue10collective18CollectiveEpilogueINS1E_23Sm100TmaWarpSpecializedILi3ELi2ELi16ELb1ELb0EEEJNS5_IJSH_SG_SH_EEENS5_IJNST_ISH_SC_EENST_INS5_IJNSA_ILi16EEESB_EEENS5_IJSC_NSA_ILi48EEEEEEEEEEESJ_SK_SJ_SK_NS1E_6fusion15FusionCallbacksIS1I_NS1R_17LinearCombinationISJ_fSJ_fLNS_15FloatRoundStyleE2EEES1J_S1Q_JEEENS4_5SM1004TMEM4LOAD26SM100_TMEM_LOAD_32dp32b16xENS4_13SM90_TMA_LOADENS12_INS13_ILi1ELi4ELi3EEES16_NST_INS5_IJS17_S1L_EEENS5_IJS1L_SC_EEEEEEENS4_39AutoVectorizingCopyWithAssumedAlignmentILi128EEENS4_14SM90_TMA_STOREES26_S28_S28_EEEvvEEEEvNT_6ParamsE,"a",@progbits
	.sectionflags	@""
	.align	4
.nv.constant0._ZN7cutlass13device_kernelINS_4gemm6kernel13GemmUniversalIN4cute5tupleIJiiiiEEENS1_10collective13CollectiveMmaINS1_35MainloopSm100TmaUmmaWarpSpecializedILi15ELi2ELi4ENS5_IJNS4_1CILi2EEENSA_ILi1EEESC_EEEEENS5_IJNSA_ILi128EEENSA_ILi96EEENSA_ILi64EEEEEENS_10bfloat16_tENS5_IJlSC_lEEESJ_SK_NS4_8TiledMMAINS4_8MMA_AtomIJNS4_26SM100_MMA_F16BF16_2x1SM_SSISJ_SJ_fLi128ELi96ELNS4_4UMMA5MajorE0ELSP_0ELNSO_7ScaleInE0ELSQ_0EEEEEENS4_6LayoutINS5_IJSC_SC_SC_EEENS5_IJNSA_ILi0EEESV_SV_EEEEENS5_IJNS4_10UnderscoreESY_SY_EEEEENS4_18SM100_TMA_2SM_LOADENS4_14ComposedLayoutINS4_7SwizzleILi3ELi4ELi3EEENS4_18smem_ptr_flag_bitsILi16EEENST_INS5_IJNSA_ILi8EEESH_EEENS5_IJSH_SC_EEEEEEEvNS4_8identityES11_S1B_vS1C_EENS_8epilogue10collective18CollectiveEpilogueINS1E_23Sm100TmaWarpSpecializedILi3ELi2ELi16ELb1ELb0EEEJNS5_IJSH_SG_SH_EEENS5_IJNST_ISH_SC_EENST_INS5_IJNSA_ILi16EEESB_EEENS5_IJSC_NSA_ILi48EEEEEEEEEEESJ_SK_SJ_SK_NS1E_6fusion15FusionCallbacksIS1I_NS1R_17LinearCombinationISJ_fSJ_fLNS_15FloatRoundStyleE2EEES1J_S1Q_JEEENS4_5SM1004TMEM4LOAD26SM100_TMEM_LOAD_32dp32b16xENS4_13SM90_TMA_LOADENS12_INS13_ILi1ELi4ELi3EEES16_NST_INS5_IJS17_S1L_EEENS5_IJS1L_SC_EEEEEEENS4_39AutoVectorizingCopyWithAssumedAlignmentILi128EEENS4_14SM90_TMA_STOREES26_S28_S28_EEEvvEEEEvNT_6ParamsE:
	.zero		2944


//--------------------- SYMBOLS --------------------------

	.type		.nv.reservedSmem.offset0,@object
	.size		.nv.reservedSmem.offset0,0x4
	.type		.nv.reservedSmem.cap,@object
	.size		.nv.reservedSmem.cap,0x4
	.type		__assertfail,@function
